//
// Generated by NVIDIA NVVM Compiler
//
// Compiler Build ID: CL-36424714
// Cuda compilation tools, release 13.0, V13.0.88
// Based on NVVM 20.0.0
//

.version 9.0
.target sm_100
.address_size 64

	// .globl	_Z7prescanPiS_i
.extern .shared .align 16 .b8 temp[];
.extern .shared .align 16 .b8 shared_memory[];

.visible .entry _Z7prescanPiS_i(
	.param .u64 .ptr .align 1 _Z7prescanPiS_i_param_0,
	.param .u64 .ptr .align 1 _Z7prescanPiS_i_param_1,
	.param .u32 _Z7prescanPiS_i_param_2
)
{
	.reg .pred 	%p<8>;
	.reg .b32 	%r<69>;
	.reg .b64 	%rd<13>;

	ld.param.u64 	%rd1, [_Z7prescanPiS_i_param_0];
	ld.param.u64 	%rd2, [_Z7prescanPiS_i_param_1];
	ld.param.u32 	%r17, [_Z7prescanPiS_i_param_2];
	cvta.to.global.u64 	%rd3, %rd2;
	mov.u32 	%r1, %tid.x;
	shr.u32 	%r19, %r17, 31;
	add.s32 	%r20, %r17, %r19;
	shr.s32 	%r2, %r20, 1;
	add.s32 	%r21, %r2, %r1;
	add.s32 	%r22, %r21, 16;
	shr.s32 	%r23, %r21, %r22;
	shr.s32 	%r24, %r23, 8;
	mul.wide.u32 	%rd4, %r1, 4;
	add.s64 	%rd5, %rd3, %rd4;
	ld.global.u32 	%r25, [%rd5];
	shl.b32 	%r26, %r1, 2;
	mov.u32 	%r27, temp;
	add.s32 	%r3, %r27, %r26;
	st.shared.u32 	[%r3], %r25;
	mul.wide.s32 	%rd6, %r2, 4;
	add.s64 	%rd7, %rd5, %rd6;
	ld.global.u32 	%r28, [%rd7];
	add.s32 	%r29, %r24, %r21;
	shl.b32 	%r30, %r29, 2;
	add.s32 	%r4, %r27, %r30;
	st.shared.u32 	[%r4], %r28;
	shr.s32 	%r64, %r17, 1;
	setp.lt.s32 	%p1, %r64, 1;
	mov.b32 	%r66, 1;
	@%p1 bra 	$L__BB0_5;
	shl.b32 	%r32, %r1, 1;
	or.b32  	%r6, %r32, 1;
	mov.b32 	%r66, 1;
$L__BB0_2:
	bar.sync 	0;
	setp.ge.s32 	%p2, %r1, %r64;
	@%p2 bra 	$L__BB0_4;
	mul.lo.s32 	%r33, %r66, %r6;
	shl.b32 	%r34, %r33, 2;
	add.s32 	%r36, %r27, %r34;
	ld.shared.u32 	%r37, [%r36+-4];
	shl.b32 	%r38, %r66, 2;
	add.s32 	%r39, %r36, %r38;
	ld.shared.u32 	%r40, [%r39+-4];
	add.s32 	%r41, %r40, %r37;
	st.shared.u32 	[%r39+-4], %r41;
$L__BB0_4:
	shl.b32 	%r66, %r66, 1;
	shr.u32 	%r10, %r64, 1;
	setp.gt.u32 	%p3, %r64, 1;
	mov.u32 	%r64, %r10;
	@%p3 bra 	$L__BB0_2;
$L__BB0_5:
	setp.ne.s32 	%p4, %r1, 0;
	@%p4 bra 	$L__BB0_7;
	add.s32 	%r42, %r17, -1;
	add.s32 	%r43, %r17, 15;
	shr.s32 	%r44, %r42, %r43;
	shr.s32 	%r45, %r44, 8;
	add.s32 	%r46, %r45, %r17;
	shl.b32 	%r47, %r46, 2;
	add.s32 	%r49, %r27, %r47;
	mov.b32 	%r50, 0;
	st.shared.u32 	[%r49+-4], %r50;
$L__BB0_7:
	setp.lt.s32 	%p5, %r17, 2;
	@%p5 bra 	$L__BB0_12;
	shl.b32 	%r52, %r1, 1;
	or.b32  	%r12, %r52, 1;
	mov.b32 	%r67, 1;
$L__BB0_9:
	shr.u32 	%r66, %r66, 1;
	bar.sync 	0;
	setp.ge.u32 	%p6, %r1, %r67;
	@%p6 bra 	$L__BB0_11;
	mul.lo.s32 	%r53, %r66, %r12;
	shl.b32 	%r54, %r53, 2;
	add.s32 	%r56, %r27, %r54;
	ld.shared.u32 	%r57, [%r56+-4];
	shl.b32 	%r58, %r66, 2;
	add.s32 	%r59, %r56, %r58;
	ld.shared.u32 	%r60, [%r59+-4];
	st.shared.u32 	[%r56+-4], %r60;
	add.s32 	%r61, %r60, %r57;
	st.shared.u32 	[%r59+-4], %r61;
$L__BB0_11:
	shl.b32 	%r67, %r67, 1;
	setp.lt.s32 	%p7, %r67, %r17;
	@%p7 bra 	$L__BB0_9;
$L__BB0_12:
	cvta.to.global.u64 	%rd8, %rd1;
	bar.sync 	0;
	ld.shared.u32 	%r62, [%r3];
	add.s64 	%rd10, %rd8, %rd4;
	st.global.u32 	[%rd10], %r62;
	ld.shared.u32 	%r63, [%r4];
	add.s64 	%rd12, %rd10, %rd6;
	st.global.u32 	[%rd12], %r63;
	ret;

}
	// .globl	_Z14add_block_sumsPiS_S_m
.visible .entry _Z14add_block_sumsPiS_S_m(
	.param .u64 .ptr .align 1 _Z14add_block_sumsPiS_S_m_param_0,
	.param .u64 .ptr .align 1 _Z14add_block_sumsPiS_S_m_param_1,
	.param .u64 .ptr .align 1 _Z14add_block_sumsPiS_S_m_param_2,
	.param .u64 _Z14add_block_sumsPiS_S_m_param_3
)
{
	.reg .pred 	%p<3>;
	.reg .b32 	%r<14>;
	.reg .b64 	%rd<18>;

	ld.param.u64 	%rd6, [_Z14add_block_sumsPiS_S_m_param_0];
	ld.param.u64 	%rd7, [_Z14add_block_sumsPiS_S_m_param_1];
	ld.param.u64 	%rd8, [_Z14add_block_sumsPiS_S_m_param_2];
	ld.param.u64 	%rd5, [_Z14add_block_sumsPiS_S_m_param_3];
	cvta.to.global.u64 	%rd1, %rd6;
	cvta.to.global.u64 	%rd2, %rd7;
	cvta.to.global.u64 	%rd9, %rd8;
	mov.u32 	%r3, %ctaid.x;
	mul.wide.u32 	%rd10, %r3, 4;
	add.s64 	%rd11, %rd9, %rd10;
	ld.global.u32 	%r1, [%rd11];
	mov.u32 	%r2, %ntid.x;
	mul.lo.s32 	%r4, %r3, %r2;
	shl.b32 	%r5, %r4, 1;
	mov.u32 	%r6, %tid.x;
	add.s32 	%r7, %r5, %r6;
	cvt.u64.u32 	%rd3, %r7;
	setp.le.u64 	%p1, %rd5, %rd3;
	@%p1 bra 	$L__BB1_3;
	cvt.u32.u64 	%r8, %rd3;
	shl.b64 	%rd12, %rd3, 2;
	add.s64 	%rd13, %rd2, %rd12;
	ld.global.u32 	%r9, [%rd13];
	add.s32 	%r10, %r9, %r1;
	add.s64 	%rd14, %rd1, %rd12;
	st.global.u32 	[%rd14], %r10;
	add.s32 	%r11, %r8, %r2;
	cvt.u64.u32 	%rd4, %r11;
	setp.le.u64 	%p2, %rd5, %rd4;
	@%p2 bra 	$L__BB1_3;
	shl.b64 	%rd15, %rd4, 2;
	add.s64 	%rd16, %rd2, %rd15;
	ld.global.u32 	%r12, [%rd16];
	add.s32 	%r13, %r12, %r1;
	add.s64 	%rd17, %rd1, %rd15;
	st.global.u32 	[%rd17], %r13;
$L__BB1_3:
	ret;

}
	// .globl	_Z16radix_sort_localPiS_S_jS_jj
.visible .entry _Z16radix_sort_localPiS_S_jS_jj(
	.param .u64 .ptr .align 1 _Z16radix_sort_localPiS_S_jS_jj_param_0,
	.param .u64 .ptr .align 1 _Z16radix_sort_localPiS_S_jS_jj_param_1,
	.param .u64 .ptr .align 1 _Z16radix_sort_localPiS_S_jS_jj_param_2,
	.param .u32 _Z16radix_sort_localPiS_S_jS_jj_param_3,
	.param .u64 .ptr .align 1 _Z16radix_sort_localPiS_S_jS_jj_param_4,
	.param .u32 _Z16radix_sort_localPiS_S_jS_jj_param_5,
	.param .u32 _Z16radix_sort_localPiS_S_jS_jj_param_6
)
{
	.reg .pred 	%p<54>;
	.reg .b32 	%r<158>;
	.reg .b32 	%f<23>;
	.reg .b64 	%rd<22>;

	ld.param.u64 	%rd2, [_Z16radix_sort_localPiS_S_jS_jj_param_0];
	ld.param.u64 	%rd3, [_Z16radix_sort_localPiS_S_jS_jj_param_1];
	ld.param.u64 	%rd5, [_Z16radix_sort_localPiS_S_jS_jj_param_2];
	ld.param.u32 	%r45, [_Z16radix_sort_localPiS_S_jS_jj_param_3];
	ld.param.u64 	%rd4, [_Z16radix_sort_localPiS_S_jS_jj_param_4];
	ld.param.u32 	%r46, [_Z16radix_sort_localPiS_S_jS_jj_param_5];
	ld.param.u32 	%r47, [_Z16radix_sort_localPiS_S_jS_jj_param_6];
	cvta.to.global.u64 	%rd1, %rd5;
	mov.u32 	%r1, %tid.x;
	mov.u32 	%r2, %ctaid.x;
	mad.lo.s32 	%r3, %r47, %r2, %r1;
	setp.ge.u32 	%p9, %r3, %r46;
	mov.b32 	%r145, 0;
	@%p9 bra 	$L__BB2_2;
	cvta.to.global.u64 	%rd6, %rd4;
	mul.wide.u32 	%rd7, %r3, 4;
	add.s64 	%rd8, %rd6, %rd7;
	ld.global.u32 	%r145, [%rd8];
$L__BB2_2:
	shl.b32 	%r49, %r47, 2;
	mov.u32 	%r50, shared_memory;
	add.s32 	%r6, %r50, %r49;
	add.s32 	%r7, %r6, %r49;
	shl.b32 	%r51, %r1, 2;
	add.s32 	%r8, %r50, %r51;
	st.shared.u32 	[%r8], %r145;
	bar.sync 	0;
	ld.shared.u32 	%r9, [%r8];
	shr.s32 	%r52, %r9, %r45;
	and.b32  	%r10, %r52, 3;
	add.s32 	%r11, %r6, %r51;
	setp.ne.s32 	%p10, %r1, 0;
	cvt.rn.f32.u32 	%f2, %r47;
	setp.eq.s32 	%p11, %r47, 0;
	selp.f32 	%f3, 0fC1B80000, 0f00000000, %p11;
	mov.b32 	%r53, %f2;
	add.s32 	%r54, %r53, -1060439283;
	and.b32  	%r55, %r54, -8388608;
	sub.s32 	%r56, %r53, %r55;
	mov.b32 	%f4, %r56;
	cvt.rn.f32.s32 	%f5, %r55;
	fma.rn.f32 	%f6, %f5, 0f34000000, %f3;
	add.f32 	%f7, %f4, 0fBF800000;
	fma.rn.f32 	%f8, %f7, 0f3DC6B27F, 0fBE2C7F30;
	fma.rn.f32 	%f9, %f8, %f7, 0f3E2FCF2A;
	fma.rn.f32 	%f10, %f9, %f7, 0fBE374E43;
	fma.rn.f32 	%f11, %f10, %f7, 0f3E520BF4;
	fma.rn.f32 	%f12, %f11, %f7, 0fBE763C8B;
	fma.rn.f32 	%f13, %f12, %f7, 0f3E93BF99;
	fma.rn.f32 	%f14, %f13, %f7, 0fBEB8AA49;
	fma.rn.f32 	%f15, %f14, %f7, 0f3EF6384A;
	fma.rn.f32 	%f16, %f15, %f7, 0fBF38AA3B;
	mul.f32 	%f17, %f7, %f16;
	mul.f32 	%f18, %f7, %f17;
	fma.rn.f32 	%f19, %f7, 0f3FB8AA3B, %f18;
	add.f32 	%f20, %f6, %f19;
	setp.gt.u32 	%p12, %r53, 2139095039;
	fma.rn.f32 	%f21, %f2, 0f7F800000, 0f7F800000;
	selp.f32 	%f22, %f21, %f20, %p12;
	selp.f32 	%f1, 0fFF800000, %f22, %p11;
	mov.u32 	%r12, %nctaid.x;
	mov.b32 	%r57, 0;
	st.shared.u32 	[%r11], %r57;
	@%p10 bra 	$L__BB2_4;
	mov.b32 	%r58, 0;
	st.shared.u32 	[%r7], %r58;
$L__BB2_4:
	setp.ge.u32 	%p14, %r3, %r46;
	bar.sync 	0;
	mov.pred 	%p50, 0;
	@%p14 bra 	$L__BB2_6;
	setp.eq.s32 	%p50, %r10, 0;
	selp.u32 	%r59, 1, 0, %p50;
	st.shared.u32 	[%r11], %r59;
$L__BB2_6:
	bar.sync 	0;
	cvt.rzi.u32.f32 	%r61, %f1;
	neg.s32 	%r155, %r61;
	mov.b32 	%r147, 0;
	mov.u32 	%r146, %r155;
$L__BB2_7:
	setp.eq.s32 	%p15, %r146, 0;
	@%p15 bra 	$L__BB2_12;
	mov.b32 	%r62, -1;
	shl.b32 	%r63, %r62, %r147;
	add.s32 	%r64, %r63, %r1;
	setp.lt.s32 	%p16, %r64, 0;
	@%p16 bra 	$L__BB2_10;
	ld.shared.u32 	%r65, [%r11];
	mov.b32 	%r66, -4;
	shl.b32 	%r67, %r66, %r147;
	add.s32 	%r68, %r11, %r67;
	ld.shared.u32 	%r69, [%r68];
	add.s32 	%r148, %r69, %r65;
	bra.uni 	$L__BB2_11;
$L__BB2_10:
	ld.shared.u32 	%r148, [%r11];
$L__BB2_11:
	bar.sync 	0;
	st.shared.u32 	[%r11], %r148;
	bar.sync 	0;
	add.s32 	%r147, %r147, 1;
	add.s32 	%r146, %r146, 1;
	bra.uni 	$L__BB2_7;
$L__BB2_12:
	add.s32 	%r21, %r7, %r49;
	add.s32 	%r22, %r21, 4;
	setp.ne.s32 	%p17, %r1, 0;
	ld.shared.u32 	%r71, [%r11];
	bar.sync 	0;
	st.shared.u32 	[%r11+4], %r71;
	bar.sync 	0;
	@%p17 bra 	$L__BB2_14;
	mov.b32 	%r72, 0;
	st.shared.u32 	[%r6], %r72;
	ld.shared.u32 	%r73, [%r7];
	st.shared.u32 	[%r22], %r73;
	mul.wide.u32 	%rd9, %r2, 4;
	add.s64 	%rd10, %rd1, %rd9;
	st.global.u32 	[%rd10], %r73;
$L__BB2_14:
	add.s32 	%r23, %r7, %r51;
	setp.ge.u32 	%p18, %r3, %r46;
	bar.sync 	0;
	not.pred 	%p19, %p50;
	or.pred  	%p20, %p18, %p19;
	@%p20 bra 	$L__BB2_16;
	ld.shared.u32 	%r75, [%r11];
	st.shared.u32 	[%r23+4], %r75;
$L__BB2_16:
	setp.ne.s32 	%p21, %r1, 0;
	bar.sync 	0;
	mov.b32 	%r76, 0;
	st.shared.u32 	[%r11], %r76;
	@%p21 bra 	$L__BB2_18;
	mov.b32 	%r77, 0;
	st.shared.u32 	[%r7], %r77;
$L__BB2_18:
	setp.ge.u32 	%p23, %r3, %r46;
	bar.sync 	0;
	mov.pred 	%p51, 0;
	@%p23 bra 	$L__BB2_20;
	setp.eq.s32 	%p51, %r10, 1;
	selp.u32 	%r78, 1, 0, %p51;
	st.shared.u32 	[%r11], %r78;
$L__BB2_20:
	bar.sync 	0;
	mov.b32 	%r150, 0;
	mov.u32 	%r149, %r155;
$L__BB2_21:
	setp.ne.s32 	%p24, %r149, 0;
	@%p24 bra 	$L__BB2_36;
	setp.ne.s32 	%p26, %r1, 0;
	ld.shared.u32 	%r88, [%r11];
	bar.sync 	0;
	st.shared.u32 	[%r11+4], %r88;
	bar.sync 	0;
	@%p26 bra 	$L__BB2_24;
	mov.b32 	%r89, 0;
	st.shared.u32 	[%r6], %r89;
	ld.shared.u32 	%r90, [%r7];
	st.shared.u32 	[%r21+8], %r90;
	add.s32 	%r91, %r12, %r2;
	mul.wide.u32 	%rd11, %r91, 4;
	add.s64 	%rd12, %rd1, %rd11;
	st.global.u32 	[%rd12], %r90;
$L__BB2_24:
	setp.ge.u32 	%p27, %r3, %r46;
	bar.sync 	0;
	not.pred 	%p28, %p51;
	or.pred  	%p29, %p27, %p28;
	@%p29 bra 	$L__BB2_26;
	ld.shared.u32 	%r92, [%r11];
	st.shared.u32 	[%r23+4], %r92;
$L__BB2_26:
	setp.eq.s32 	%p30, %r1, 0;
	bar.sync 	0;
	mov.b32 	%r93, 0;
	st.shared.u32 	[%r11], %r93;
	@%p30 bra 	$L__BB2_27;
	bra.uni 	$L__BB2_28;
$L__BB2_27:
	mov.b32 	%r94, 0;
	st.shared.u32 	[%r7], %r94;
$L__BB2_28:
	setp.ge.u32 	%p32, %r3, %r46;
	bar.sync 	0;
	mov.pred 	%p52, 0;
	@%p32 bra 	$L__BB2_30;
	setp.eq.s32 	%p52, %r10, 2;
	selp.u32 	%r95, 1, 0, %p52;
	st.shared.u32 	[%r11], %r95;
$L__BB2_30:
	bar.sync 	0;
	mov.b32 	%r153, 0;
	mov.u32 	%r152, %r155;
$L__BB2_31:
	setp.ne.s32 	%p33, %r152, 0;
	@%p33 bra 	$L__BB2_50;
	setp.ne.s32 	%p35, %r1, 0;
	ld.shared.u32 	%r105, [%r11];
	bar.sync 	0;
	st.shared.u32 	[%r11+4], %r105;
	bar.sync 	0;
	@%p35 bra 	$L__BB2_34;
	mov.b32 	%r106, 0;
	st.shared.u32 	[%r6], %r106;
	ld.shared.u32 	%r107, [%r7];
	st.shared.u32 	[%r21+12], %r107;
	shl.b32 	%r108, %r12, 1;
	add.s32 	%r109, %r108, %r2;
	mul.wide.u32 	%rd13, %r109, 4;
	add.s64 	%rd14, %rd1, %rd13;
	st.global.u32 	[%rd14], %r107;
$L__BB2_34:
	setp.ge.u32 	%p36, %r3, %r46;
	bar.sync 	0;
	not.pred 	%p37, %p52;
	or.pred  	%p38, %p36, %p37;
	@%p38 bra 	$L__BB2_40;
	ld.shared.u32 	%r110, [%r11];
	st.shared.u32 	[%r23+4], %r110;
	bra.uni 	$L__BB2_40;
$L__BB2_36:
	mov.b32 	%r80, -1;
	shl.b32 	%r81, %r80, %r150;
	add.s32 	%r82, %r81, %r1;
	setp.gt.s32 	%p25, %r82, -1;
	@%p25 bra 	$L__BB2_38;
	ld.shared.u32 	%r151, [%r11];
	bra.uni 	$L__BB2_39;
$L__BB2_38:
	ld.shared.u32 	%r83, [%r11];
	mov.b32 	%r84, -4;
	shl.b32 	%r85, %r84, %r150;
	add.s32 	%r86, %r11, %r85;
	ld.shared.u32 	%r87, [%r86];
	add.s32 	%r151, %r87, %r83;
$L__BB2_39:
	bar.sync 	0;
	st.shared.u32 	[%r11], %r151;
	bar.sync 	0;
	add.s32 	%r150, %r150, 1;
	add.s32 	%r149, %r149, 1;
	bra.uni 	$L__BB2_21;
$L__BB2_40:
	setp.eq.s32 	%p39, %r1, 0;
	bar.sync 	0;
	mov.b32 	%r111, 0;
	st.shared.u32 	[%r11], %r111;
	@%p39 bra 	$L__BB2_41;
	bra.uni 	$L__BB2_42;
$L__BB2_41:
	mov.b32 	%r112, 0;
	st.shared.u32 	[%r7], %r112;
$L__BB2_42:
	setp.ge.u32 	%p41, %r3, %r46;
	bar.sync 	0;
	mov.pred 	%p53, 0;
	@%p41 bra 	$L__BB2_44;
	setp.eq.s32 	%p53, %r10, 3;
	selp.u32 	%r113, 1, 0, %p53;
	st.shared.u32 	[%r11], %r113;
$L__BB2_44:
	bar.sync 	0;
	mov.b32 	%r156, 0;
$L__BB2_45:
	setp.ne.s32 	%p42, %r155, 0;
	@%p42 bra 	$L__BB2_59;
	setp.ne.s32 	%p44, %r1, 0;
	ld.shared.u32 	%r123, [%r11];
	bar.sync 	0;
	st.shared.u32 	[%r11+4], %r123;
	bar.sync 	0;
	@%p44 bra 	$L__BB2_48;
	mov.b32 	%r124, 0;
	st.shared.u32 	[%r6], %r124;
	ld.shared.u32 	%r125, [%r7];
	st.shared.u32 	[%r21+16], %r125;
	mad.lo.s32 	%r126, %r12, 3, %r2;
	mul.wide.u32 	%rd15, %r126, 4;
	add.s64 	%rd16, %rd1, %rd15;
	st.global.u32 	[%rd16], %r125;
$L__BB2_48:
	setp.ge.u32 	%p45, %r3, %r46;
	bar.sync 	0;
	not.pred 	%p46, %p53;
	or.pred  	%p47, %p45, %p46;
	@%p47 bra 	$L__BB2_54;
	ld.shared.u32 	%r127, [%r11];
	st.shared.u32 	[%r23+4], %r127;
	bra.uni 	$L__BB2_54;
$L__BB2_50:
	mov.b32 	%r97, -1;
	shl.b32 	%r98, %r97, %r153;
	add.s32 	%r99, %r98, %r1;
	setp.gt.s32 	%p34, %r99, -1;
	@%p34 bra 	$L__BB2_52;
	ld.shared.u32 	%r154, [%r11];
	bra.uni 	$L__BB2_53;
$L__BB2_52:
	ld.shared.u32 	%r100, [%r11];
	mov.b32 	%r101, -4;
	shl.b32 	%r102, %r101, %r153;
	add.s32 	%r103, %r11, %r102;
	ld.shared.u32 	%r104, [%r103];
	add.s32 	%r154, %r104, %r100;
$L__BB2_53:
	bar.sync 	0;
	st.shared.u32 	[%r11], %r154;
	bar.sync 	0;
	add.s32 	%r153, %r153, 1;
	add.s32 	%r152, %r152, 1;
	bra.uni 	$L__BB2_31;
$L__BB2_54:
	setp.eq.s32 	%p48, %r1, 0;
	bar.sync 	0;
	@%p48 bra 	$L__BB2_55;
	bra.uni 	$L__BB2_56;
$L__BB2_55:
	mov.b32 	%r128, 0;
	st.shared.u32 	[%r21+20], %r128;
	ld.shared.u32 	%r129, [%r21+4];
	st.shared.u32 	[%r21+24], %r129;
	ld.shared.u32 	%r130, [%r21+8];
	add.s32 	%r131, %r130, %r129;
	st.shared.u32 	[%r21+28], %r131;
	ld.shared.u32 	%r132, [%r21+12];
	add.s32 	%r133, %r132, %r131;
	st.shared.u32 	[%r21+32], %r133;
$L__BB2_56:
	setp.ge.u32 	%p49, %r3, %r46;
	bar.sync 	0;
	@%p49 bra 	$L__BB2_58;
	ld.shared.u32 	%r134, [%r23+4];
	shl.b32 	%r135, %r10, 2;
	add.s32 	%r136, %r22, %r135;
	ld.shared.u32 	%r137, [%r136+16];
	add.s32 	%r138, %r137, %r134;
	bar.sync 	0;
	shl.b32 	%r139, %r138, 2;
	add.s32 	%r141, %r50, %r139;
	st.shared.u32 	[%r141], %r9;
	add.s32 	%r142, %r7, %r139;
	st.shared.u32 	[%r142+4], %r134;
	bar.sync 	0;
	ld.shared.u32 	%r143, [%r23+4];
	cvta.to.global.u64 	%rd17, %rd3;
	mul.wide.u32 	%rd18, %r3, 4;
	add.s64 	%rd19, %rd17, %rd18;
	st.global.u32 	[%rd19], %r143;
	ld.shared.u32 	%r144, [%r8];
	cvta.to.global.u64 	%rd20, %rd2;
	add.s64 	%rd21, %rd20, %rd18;
	st.global.u32 	[%rd21], %r144;
$L__BB2_58:
	ret;
$L__BB2_59:
	mov.b32 	%r115, -1;
	shl.b32 	%r116, %r115, %r156;
	add.s32 	%r117, %r116, %r1;
	setp.gt.s32 	%p43, %r117, -1;
	@%p43 bra 	$L__BB2_61;
	ld.shared.u32 	%r157, [%r11];
	bra.uni 	$L__BB2_62;
$L__BB2_61:
	ld.shared.u32 	%r118, [%r11];
	mov.b32 	%r119, -4;
	shl.b32 	%r120, %r119, %r156;
	add.s32 	%r121, %r11, %r120;
	ld.shared.u32 	%r122, [%r121];
	add.s32 	%r157, %r122, %r118;
$L__BB2_62:
	bar.sync 	0;
	st.shared.u32 	[%r11], %r157;
	bar.sync 	0;
	add.s32 	%r156, %r156, 1;
	add.s32 	%r155, %r155, 1;
	bra.uni 	$L__BB2_45;

}
	// .globl	_Z14global_shufflePiS_S_S_jjj
.visible .entry _Z14global_shufflePiS_S_S_jjj(
	.param .u64 .ptr .align 1 _Z14global_shufflePiS_S_S_jjj_param_0,
	.param .u64 .ptr .align 1 _Z14global_shufflePiS_S_S_jjj_param_1,
	.param .u64 .ptr .align 1 _Z14global_shufflePiS_S_S_jjj_param_2,
	.param .u64 .ptr .align 1 _Z14global_shufflePiS_S_S_jjj_param_3,
	.param .u32 _Z14global_shufflePiS_S_S_jjj_param_4,
	.param .u32 _Z14global_shufflePiS_S_S_jjj_param_5,
	.param .u32 _Z14global_shufflePiS_S_S_jjj_param_6
)
{
	.reg .pred 	%p<2>;
	.reg .b32 	%r<15>;
	.reg .b64 	%rd<16>;

	ld.param.u64 	%rd1, [_Z14global_shufflePiS_S_S_jjj_param_0];
	ld.param.u64 	%rd2, [_Z14global_shufflePiS_S_S_jjj_param_1];
	ld.param.u64 	%rd3, [_Z14global_shufflePiS_S_S_jjj_param_2];
	ld.param.u64 	%rd4, [_Z14global_shufflePiS_S_S_jjj_param_3];
	ld.param.u32 	%r3, [_Z14global_shufflePiS_S_S_jjj_param_4];
	ld.param.u32 	%r4, [_Z14global_shufflePiS_S_S_jjj_param_5];
	ld.param.u32 	%r5, [_Z14global_shufflePiS_S_S_jjj_param_6];
	mov.u32 	%r6, %tid.x;
	mov.u32 	%r1, %ctaid.x;
	mad.lo.s32 	%r2, %r5, %r1, %r6;
	setp.ge.u32 	%p1, %r2, %r4;
	@%p1 bra 	$L__BB3_2;
	cvta.to.global.u64 	%rd5, %rd2;
	cvta.to.global.u64 	%rd6, %rd4;
	cvta.to.global.u64 	%rd7, %rd3;
	cvta.to.global.u64 	%rd8, %rd1;
	mul.wide.u32 	%rd9, %r2, 4;
	add.s64 	%rd10, %rd5, %rd9;
	ld.global.u32 	%r7, [%rd10];
	shr.s32 	%r8, %r7, %r3;
	and.b32  	%r9, %r8, 3;
	add.s64 	%rd11, %rd6, %rd9;
	ld.global.u32 	%r10, [%rd11];
	mov.u32 	%r11, %nctaid.x;
	mad.lo.s32 	%r12, %r9, %r11, %r1;
	mul.wide.u32 	%rd12, %r12, 4;
	add.s64 	%rd13, %rd7, %rd12;
	ld.global.u32 	%r13, [%rd13];
	add.s32 	%r14, %r13, %r10;
	bar.sync 	0;
	mul.wide.s32 	%rd14, %r14, 4;
	add.s64 	%rd15, %rd8, %rd14;
	st.global.u32 	[%rd15], %r7;
$L__BB3_2:
	ret;

}


// ===== COMPILED SASS (sm_100) =====

	.target	sm_100

	.elftype	@"ET_EXEC"


//--------------------- .note.nv.tkinfo           --------------------------
	.section	.note.nv.tkinfo,"",@"SHT_NOTE"
	.sectionflags	@"SHF_NOTE_NV_TKINFO"
	.tkinfo
        /*0018*/ 	.word	0x00000002
        /*0030*/ 	.string	""
        /*0030*/ 	.string	"ptxas"
        /*0030*/ 	.string	"Cuda compilation tools, release 13.0, V13.0.88"
        /*0030*/ 	.string	"Build cuda_13.0.r13.0/compiler.36424714_0"
        /*0030*/ 	.string	"-arch sm_100 -m 64 "



//--------------------- .note.nv.cuinfo           --------------------------
	.section	.note.nv.cuinfo,"",@"SHT_NOTE"
	.sectionflags	@"SHF_NOTE_NV_CUINFO"
        /*0018*/ 	.short	0x0002
        /*001a*/ 	.short	0x0064
        /*001c*/ 	.short	0x0082
	.zero		2


//--------------------- .nv.info                  --------------------------
	.section	.nv.info,"",@"SHT_CUDA_INFO"
	.align	4


	//----- nvinfo : EIATTR_REGCOUNT
	.align		4
        /*0000*/ 	.byte	0x04, 0x2f
        /*0002*/ 	.short	(.L_1 - .L_0)
	.align		4
.L_0:
        /*0004*/ 	.word	index@(_Z7prescanPiS_i)
        /*0008*/ 	.word	0x0000000e


	//----- nvinfo : EIATTR_FRAME_SIZE
	.align		4
.L_1:
        /*000c*/ 	.byte	0x04, 0x11
        /*000e*/ 	.short	(.L_3 - .L_2)
	.align		4
.L_2:
        /*0010*/ 	.word	index@(_Z7prescanPiS_i)
        /*0014*/ 	.word	0x00000000


	//----- nvinfo : EIATTR_REGCOUNT
	.align		4
.L_3:
        /*0018*/ 	.byte	0x04, 0x2f
        /*001a*/ 	.short	(.L_5 - .L_4)
	.align		4
.L_4:
        /*001c*/ 	.word	index@(_Z14add_block_sumsPiS_S_m)
        /*0020*/ 	.word	0x0000000c


	//----- nvinfo : EIATTR_FRAME_SIZE
	.align		4
.L_5:
        /*0024*/ 	.byte	0x04, 0x11
        /*0026*/ 	.short	(.L_7 - .L_6)
	.align		4
.L_6:
        /*0028*/ 	.word	index@(_Z14add_block_sumsPiS_S_m)
        /*002c*/ 	.word	0x00000000


	//----- nvinfo : EIATTR_REGCOUNT
	.align		4
.L_7:
        /*0030*/ 	.byte	0x04, 0x2f
        /*0032*/ 	.short	(.L_9 - .L_8)
	.align		4
.L_8:
        /*0034*/ 	.word	index@(_Z16radix_sort_localPiS_S_jS_jj)
        /*0038*/ 	.word	0x00000014


	//----- nvinfo : EIATTR_FRAME_SIZE
	.align		4
.L_9:
        /*003c*/ 	.byte	0x04, 0x11
        /*003e*/ 	.short	(.L_11 - .L_10)
	.align		4
.L_10:
        /*0040*/ 	.word	index@(_Z16radix_sort_localPiS_S_jS_jj)
        /*0044*/ 	.word	0x00000000


	//----- nvinfo : EIATTR_REGCOUNT
	.align		4
.L_11:
        /*0048*/ 	.byte	0x04, 0x2f
        /*004a*/ 	.short	(.L_13 - .L_12)
	.align		4
.L_12:
        /*004c*/ 	.word	index@(_Z14global_shufflePiS_S_S_jjj)
        /*0050*/ 	.word	0x00000010


	//----- nvinfo : EIATTR_FRAME_SIZE
	.align		4
.L_13:
        /*0054*/ 	.byte	0x04, 0x11
        /*0056*/ 	.short	(.L_15 - .L_14)
	.align		4
.L_14:
        /*0058*/ 	.word	index@(_Z14global_shufflePiS_S_S_jjj)
        /*005c*/ 	.word	0x00000000


	//----- nvinfo : EIATTR_MIN_STACK_SIZE
	.align		4
.L_15:
        /*0060*/ 	.byte	0x04, 0x12
        /*0062*/ 	.short	(.L_17 - .L_16)
	.align		4
.L_16:
        /*0064*/ 	.word	index@(_Z14global_shufflePiS_S_S_jjj)
        /*0068*/ 	.word	0x00000000


	//----- nvinfo : EIATTR_MIN_STACK_SIZE
	.align		4
.L_17:
        /*006c*/ 	.byte	0x04, 0x12
        /*006e*/ 	.short	(.L_19 - .L_18)
	.align		4
.L_18:
        /*0070*/ 	.word	index@(_Z16radix_sort_localPiS_S_jS_jj)
        /*0074*/ 	.word	0x00000000


	//----- nvinfo : EIATTR_MIN_STACK_SIZE
	.align		4
.L_19:
        /*0078*/ 	.byte	0x04, 0x12
        /*007a*/ 	.short	(.L_21 - .L_20)
	.align		4
.L_20:
        /*007c*/ 	.word	index@(_Z14add_block_sumsPiS_S_m)
        /*0080*/ 	.word	0x00000000


	//----- nvinfo : EIATTR_MIN_STACK_SIZE
	.align		4
.L_21:
        /*0084*/ 	.byte	0x04, 0x12
        /*0086*/ 	.short	(.L_23 - .L_22)
	.align		4
.L_22:
        /*0088*/ 	.word	index@(_Z7prescanPiS_i)
        /*008c*/ 	.word	0x00000000
.L_23:


//--------------------- .nv.compat                --------------------------
	.section	.nv.compat,"",@"SHT_CUDA_COMPAT_INFO"
	.align	4
        /*0000*/ 	.byte	0x02, 0x09, 0x00, 0x00, 0x02, 0x02, 0x01, 0x00, 0x02, 0x05, 0x05, 0x00, 0x03, 0x07, 0x01, 0x01
        /*0010*/ 	.byte	0x02, 0x03, 0x00, 0x00, 0x02, 0x06, 0x01, 0x00, 0x04, 0x0b, 0x08, 0x00, 0x09, 0x00, 0x00, 0x00
        /*0020*/ 	.byte	0x00, 0x00, 0x00, 0x00


//--------------------- .nv.info._Z14global_shufflePiS_S_S_jjj --------------------------
	.section	.nv.info._Z14global_shufflePiS_S_S_jjj,"",@"SHT_CUDA_INFO"
	.sectionflags	@""
	.align	4


	//----- nvinfo : EIATTR_CUDA_API_VERSION
	.align		4
        /*0000*/ 	.byte	0x04, 0x37
        /*0002*/ 	.short	(.L_25 - .L_24)
.L_24:
        /*0004*/ 	.word	0x00000082


	//----- nvinfo : EIATTR_KPARAM_INFO
	.align		4
.L_25:
        /*0008*/ 	.byte	0x04, 0x17
        /*000a*/ 	.short	(.L_27 - .L_26)
.L_26:
        /*000c*/ 	.word	0x00000000
        /*0010*/ 	.short	0x0006
        /*0012*/ 	.short	0x0028
        /*0014*/ 	.byte	0x00, 0xf0, 0x11, 0x00


	//----- nvinfo : EIATTR_KPARAM_INFO
	.align		4
.L_27:
        /*0018*/ 	.byte	0x04, 0x17
        /*001a*/ 	.short	(.L_29 - .L_28)
.L_28:
        /*001c*/ 	.word	0x00000000
        /*0020*/ 	.short	0x0005
        /*0022*/ 	.short	0x0024
        /*0024*/ 	.byte	0x00, 0xf0, 0x11, 0x00


	//----- nvinfo : EIATTR_KPARAM_INFO
	.align		4
.L_29:
        /*0028*/ 	.byte	0x04, 0x17
        /*002a*/ 	.short	(.L_31 - .L_30)
.L_30:
        /*002c*/ 	.word	0x00000000
        /*0030*/ 	.short	0x0004
        /*0032*/ 	.short	0x0020
        /*0034*/ 	.byte	0x00, 0xf0, 0x11, 0x00


	//----- nvinfo : EIATTR_KPARAM_INFO
	.align		4
.L_31:
        /*0038*/ 	.byte	0x04, 0x17
        /*003a*/ 	.short	(.L_33 - .L_32)
.L_32:
        /*003c*/ 	.word	0x00000000
        /*0040*/ 	.short	0x0003
        /*0042*/ 	.short	0x0018
        /*0044*/ 	.byte	0x00, 0xf5, 0x21, 0x00


	//----- nvinfo : EIATTR_KPARAM_INFO
	.align		4
.L_33:
        /*0048*/ 	.byte	0x04, 0x17
        /*004a*/ 	.short	(.L_35 - .L_34)
.L_34:
        /*004c*/ 	.word	0x00000000
        /*0050*/ 	.short	0x0002
        /*0052*/ 	.short	0x0010
        /*0054*/ 	.byte	0x00, 0xf5, 0x21, 0x00


	//----- nvinfo : EIATTR_KPARAM_INFO
	.align		4
.L_35:
        /*0058*/ 	.byte	0x04, 0x17
        /*005a*/ 	.short	(.L_37 - .L_36)
.L_36:
        /*005c*/ 	.word	0x00000000
        /*0060*/ 	.short	0x0001
        /*0062*/ 	.short	0x0008
        /*0064*/ 	.byte	0x00, 0xf5, 0x21, 0x00


	//----- nvinfo : EIATTR_KPARAM_INFO
	.align		4
.L_37:
        /*0068*/ 	.byte	0x04, 0x17
        /*006a*/ 	.short	(.L_39 - .L_38)
.L_38:
        /*006c*/ 	.word	0x00000000
        /*0070*/ 	.short	0x0000
        /*0072*/ 	.short	0x0000
        /*0074*/ 	.byte	0x00, 0xf5, 0x21, 0x00


	//----- nvinfo : EIATTR_SPARSE_MMA_MASK
	.align		4
.L_39:
        /*0078*/ 	.byte	0x03, 0x50
        /*007a*/ 	.short	0x0000


	//----- nvinfo : EIATTR_MAXREG_COUNT
	.align		4
        /*007c*/ 	.byte	0x03, 0x1b
        /*007e*/ 	.short	0x00ff


	//----- nvinfo : EIATTR_NUM_BARRIERS
	.align		4
        /*0080*/ 	.byte	0x02, 0x4c
        /*0082*/ 	.byte	0x01
	.zero		1


	//----- nvinfo : EIATTR_MERCURY_ISA_VERSION
	.align		4
        /*0084*/ 	.byte	0x03, 0x5f
        /*0086*/ 	.short	0x0101


	//----- nvinfo : EIATTR_VRC_CTA_INIT_COUNT
	.align		4
        /*0088*/ 	.byte	0x02, 0x4a
	.zero		1
	.zero		1


	//----- nvinfo : EIATTR_EXIT_INSTR_OFFSETS
	.align		4
        /*008c*/ 	.byte	0x04, 0x1c
        /*008e*/ 	.short	(.L_41 - .L_40)


	//   ....[0]....
.L_40:
        /*0090*/ 	.word	0x00000070


	//   ....[1]....
        /*0094*/ 	.word	0x000001c0


	//----- nvinfo : EIATTR_CBANK_PARAM_SIZE
	.align		4
.L_41:
        /*0098*/ 	.byte	0x03, 0x19
        /*009a*/ 	.short	0x002c


	//----- nvinfo : EIATTR_PARAM_CBANK
	.align		4
        /*009c*/ 	.byte	0x04, 0x0a
        /*009e*/ 	.short	(.L_43 - .L_42)
	.align		4
.L_42:
        /*00a0*/ 	.word	index@(.nv.constant0._Z14global_shufflePiS_S_S_jjj)
        /*00a4*/ 	.short	0x0380
        /*00a6*/ 	.short	0x002c


	//----- nvinfo : EIATTR_SW_WAR
	.align		4
.L_43:
        /*00a8*/ 	.byte	0x04, 0x36
        /*00aa*/ 	.short	(.L_45 - .L_44)
.L_44:
        /*00ac*/ 	.word	0x00000008
.L_45:


//--------------------- .nv.info._Z16radix_sort_localPiS_S_jS_jj --------------------------
	.section	.nv.info._Z16radix_sort_localPiS_S_jS_jj,"",@"SHT_CUDA_INFO"
	.sectionflags	@""
	.align	4


	//----- nvinfo : EIATTR_CUDA_API_VERSION
	.align		4
        /*0000*/ 	.byte	0x04, 0x37
        /*0002*/ 	.short	(.L_47 - .L_46)
.L_46:
        /*0004*/ 	.word	0x00000082


	//----- nvinfo : EIATTR_KPARAM_INFO
	.align		4
.L_47:
        /*0008*/ 	.byte	0x04, 0x17
        /*000a*/ 	.short	(.L_49 - .L_48)
.L_48:
        /*000c*/ 	.word	0x00000000
        /*0010*/ 	.short	0x0006
        /*0012*/ 	.short	0x002c
        /*0014*/ 	.byte	0x00, 0xf0, 0x11, 0x00


	//----- nvinfo : EIATTR_KPARAM_INFO
	.align		4
.L_49:
        /*0018*/ 	.byte	0x04, 0x17
        /*001a*/ 	.short	(.L_51 - .L_50)
.L_50:
        /*001c*/ 	.word	0x00000000
        /*0020*/ 	.short	0x0005
        /*0022*/ 	.short	0x0028
        /*0024*/ 	.byte	0x00, 0xf0, 0x11, 0x00


	//----- nvinfo : EIATTR_KPARAM_INFO
	.align		4
.L_51:
        /*0028*/ 	.byte	0x04, 0x17
        /*002a*/ 	.short	(.L_53 - .L_52)
.L_52:
        /*002c*/ 	.word	0x00000000
        /*0030*/ 	.short	0x0004
        /*0032*/ 	.short	0x0020
        /*0034*/ 	.byte	0x00, 0xf5, 0x21, 0x00


	//----- nvinfo : EIATTR_KPARAM_INFO
	.align		4
.L_53:
        /*0038*/ 	.byte	0x04, 0x17
        /*003a*/ 	.short	(.L_55 - .L_54)
.L_54:
        /*003c*/ 	.word	0x00000000
        /*0040*/ 	.short	0x0003
        /*0042*/ 	.short	0x0018
        /*0044*/ 	.byte	0x00, 0xf0, 0x11, 0x00


	//----- nvinfo : EIATTR_KPARAM_INFO
	.align		4
.L_55:
        /*0048*/ 	.byte	0x04, 0x17
        /*004a*/ 	.short	(.L_57 - .L_56)
.L_56:
        /*004c*/ 	.word	0x00000000
        /*0050*/ 	.short	0x0002
        /*0052*/ 	.short	0x0010
        /*0054*/ 	.byte	0x00, 0xf5, 0x21, 0x00


	//----- nvinfo : EIATTR_KPARAM_INFO
	.align		4
.L_57:
        /*0058*/ 	.byte	0x04, 0x17
        /*005a*/ 	.short	(.L_59 - .L_58)
.L_58:
        /*005c*/ 	.word	0x00000000
        /*0060*/ 	.short	0x0001
        /*0062*/ 	.short	0x0008
        /*0064*/ 	.byte	0x00, 0xf5, 0x21, 0x00


	//----- nvinfo : EIATTR_KPARAM_INFO
	.align		4
.L_59:
        /*0068*/ 	.byte	0x04, 0x17
        /*006a*/ 	.short	(.L_61 - .L_60)
.L_60:
        /*006c*/ 	.word	0x00000000
        /*0070*/ 	.short	0x0000
        /*0072*/ 	.short	0x0000
        /*0074*/ 	.byte	0x00, 0xf5, 0x21, 0x00


	//----- nvinfo : EIATTR_SPARSE_MMA_MASK
	.align		4
.L_61:
        /*0078*/ 	.byte	0x03, 0x50
        /*007a*/ 	.short	0x0000


	//----- nvinfo : EIATTR_MAXREG_COUNT
	.align		4
        /*007c*/ 	.byte	0x03, 0x1b
        /*007e*/ 	.short	0x00ff


	//----- nvinfo : EIATTR_NUM_BARRIERS
	.align		4
        /*0080*/ 	.byte	0x02, 0x4c
        /*0082*/ 	.byte	0x01
	.zero		1


	//----- nvinfo : EIATTR_MERCURY_ISA_VERSION
	.align		4
        /*0084*/ 	.byte	0x03, 0x5f
        /*0086*/ 	.short	0x0101


	//----- nvinfo : EIATTR_VRC_CTA_INIT_COUNT
	.align		4
        /*0088*/ 	.byte	0x02, 0x4a
	.zero		1
	.zero		1


	//----- nvinfo : EIATTR_EXIT_INSTR_OFFSETS
	.align		4
        /*008c*/ 	.byte	0x04, 0x1c
        /*008e*/ 	.short	(.L_63 - .L_62)


	//   ....[0]....
.L_62:
        /*0090*/ 	.word	0x000010c0


	//   ....[1]....
        /*0094*/ 	.word	0x000011f0


	//----- nvinfo : EIATTR_CRS_STACK_SIZE
	.align		4
.L_63:
        /*0098*/ 	.byte	0x04, 0x1e
        /*009a*/ 	.short	(.L_65 - .L_64)
.L_64:
        /*009c*/ 	.word	0x00000000


	//----- nvinfo : EIATTR_CBANK_PARAM_SIZE
	.align		4
.L_65:
        /*00a0*/ 	.byte	0x03, 0x19
        /*00a2*/ 	.short	0x0030


	//----- nvinfo : EIATTR_PARAM_CBANK
	.align		4
        /*00a4*/ 	.byte	0x04, 0x0a
        /*00a6*/ 	.short	(.L_67 - .L_66)
	.align		4
.L_66:
        /*00a8*/ 	.word	index@(.nv.constant0._Z16radix_sort_localPiS_S_jS_jj)
        /*00ac*/ 	.short	0x0380
        /*00ae*/ 	.short	0x0030


	//----- nvinfo : EIATTR_SW_WAR
	.align		4
.L_67:
        /*00b0*/ 	.byte	0x04, 0x36
        /*00b2*/ 	.short	(.L_69 - .L_68)
.L_68:
        /*00b4*/ 	.word	0x00000008
.L_69:


//--------------------- .nv.info._Z14add_block_sumsPiS_S_m --------------------------
	.section	.nv.info._Z14add_block_sumsPiS_S_m,"",@"SHT_CUDA_INFO"
	.sectionflags	@""
	.align	4


	//----- nvinfo : EIATTR_CUDA_API_VERSION
	.align		4
        /*0000*/ 	.byte	0x04, 0x37
        /*0002*/ 	.short	(.L_71 - .L_70)
.L_70:
        /*0004*/ 	.word	0x00000082


	//----- nvinfo : EIATTR_KPARAM_INFO
	.align		4
.L_71:
        /*0008*/ 	.byte	0x04, 0x17
        /*000a*/ 	.short	(.L_73 - .L_72)
.L_72:
        /*000c*/ 	.word	0x00000000
        /*0010*/ 	.short	0x0003
        /*0012*/ 	.short	0x0018
        /*0014*/ 	.byte	0x00, 0xf0, 0x21, 0x00


	//----- nvinfo : EIATTR_KPARAM_INFO
	.align		4
.L_73:
        /*0018*/ 	.byte	0x04, 0x17
        /*001a*/ 	.short	(.L_75 - .L_74)
.L_74:
        /*001c*/ 	.word	0x00000000
        /*0020*/ 	.short	0x0002
        /*0022*/ 	.short	0x0010
        /*0024*/ 	.byte	0x00, 0xf5, 0x21, 0x00


	//----- nvinfo : EIATTR_KPARAM_INFO
	.align		4
.L_75:
        /*0028*/ 	.byte	0x04, 0x17
        /*002a*/ 	.short	(.L_77 - .L_76)
.L_76:
        /*002c*/ 	.word	0x00000000
        /*0030*/ 	.short	0x0001
        /*0032*/ 	.short	0x0008
        /*0034*/ 	.byte	0x00, 0xf5, 0x21, 0x00


	//----- nvinfo : EIATTR_KPARAM_INFO
	.align		4
.L_77:
        /*0038*/ 	.byte	0x04, 0x17
        /*003a*/ 	.short	(.L_79 - .L_78)
.L_78:
        /*003c*/ 	.word	0x00000000
        /*0040*/ 	.short	0x0000
        /*0042*/ 	.short	0x0000
        /*0044*/ 	.byte	0x00, 0xf5, 0x21, 0x00


	//----- nvinfo : EIATTR_SPARSE_MMA_MASK
	.align		4
.L_79:
        /*0048*/ 	.byte	0x03, 0x50
        /*004a*/ 	.short	0x0000


	//----- nvinfo : EIATTR_MAXREG_COUNT
	.align		4
        /*004c*/ 	.byte	0x03, 0x1b
        /*004e*/ 	.short	0x00ff


	//----- nvinfo : EIATTR_MERCURY_ISA_VERSION
	.align		4
        /*0050*/ 	.byte	0x03, 0x5f
        /*0052*/ 	.short	0x0101


	//----- nvinfo : EIATTR_VRC_CTA_INIT_COUNT
	.align		4
        /*0054*/ 	.byte	0x02, 0x4a
	.zero		1
	.zero		1


	//----- nvinfo : EIATTR_EXIT_INSTR_OFFSETS
	.align		4
        /*0058*/ 	.byte	0x04, 0x1c
        /*005a*/ 	.short	(.L_81 - .L_80)


	//   ....[0]....
.L_80:
        /*005c*/ 	.word	0x000000a0


	//   ....[1]....
        /*0060*/ 	.word	0x000001b0


	//   ....[2]....
        /*0064*/ 	.word	0x00000250


	//----- nvinfo : EIATTR_CBANK_PARAM_SIZE
	.align		4
.L_81:
        /*0068*/ 	.byte	0x03, 0x19
        /*006a*/ 	.short	0x0020


	//----- nvinfo : EIATTR_PARAM_CBANK
	.align		4
        /*006c*/ 	.byte	0x04, 0x0a
        /*006e*/ 	.short	(.L_83 - .L_82)
	.align		4
.L_82:
        /*0070*/ 	.word	index@(.nv.constant0._Z14add_block_sumsPiS_S_m)
        /*0074*/ 	.short	0x0380
        /*0076*/ 	.short	0x0020


	//----- nvinfo : EIATTR_SW_WAR
	.align		4
.L_83:
        /*0078*/ 	.byte	0x04, 0x36
        /*007a*/ 	.short	(.L_85 - .L_84)
.L_84:
        /*007c*/ 	.word	0x00000008
.L_85:


//--------------------- .nv.info._Z7prescanPiS_i  --------------------------
	.section	.nv.info._Z7prescanPiS_i,"",@"SHT_CUDA_INFO"
	.sectionflags	@""
	.align	4


	//----- nvinfo : EIATTR_CUDA_API_VERSION
	.align		4
        /*0000*/ 	.byte	0x04, 0x37
        /*0002*/ 	.short	(.L_87 - .L_86)
.L_86:
        /*0004*/ 	.word	0x00000082


	//----- nvinfo : EIATTR_KPARAM_INFO
	.align		4
.L_87:
        /*0008*/ 	.byte	0x04, 0x17
        /*000a*/ 	.short	(.L_89 - .L_88)
.L_88:
        /*000c*/ 	.word	0x00000000
        /*0010*/ 	.short	0x0002
        /*0012*/ 	.short	0x0010
        /*0014*/ 	.byte	0x00, 0xf0, 0x11, 0x00


	//----- nvinfo : EIATTR_KPARAM_INFO
	.align		4
.L_89:
        /*0018*/ 	.byte	0x04, 0x17
        /*001a*/ 	.short	(.L_91 - .L_90)
.L_90:
        /*001c*/ 	.word	0x00000000
        /*0020*/ 	.short	0x0001
        /*0022*/ 	.short	0x0008
        /*0024*/ 	.byte	0x00, 0xf5, 0x21, 0x00


	//----- nvinfo : EIATTR_KPARAM_INFO
	.align		4
.L_91:
        /*0028*/ 	.byte	0x04, 0x17
        /*002a*/ 	.short	(.L_93 - .L_92)
.L_92:
        /*002c*/ 	.word	0x00000000
        /*0030*/ 	.short	0x0000
        /*0032*/ 	.short	0x0000
        /*0034*/ 	.byte	0x00, 0xf5, 0x21, 0x00


	//----- nvinfo : EIATTR_SPARSE_MMA_MASK
	.align		4
.L_93:
        /*0038*/ 	.byte	0x03, 0x50
        /*003a*/ 	.short	0x0000


	//----- nvinfo : EIATTR_MAXREG_COUNT
	.align		4
        /*003c*/ 	.byte	0x03, 0x1b
        /*003e*/ 	.short	0x00ff


	//----- nvinfo : EIATTR_NUM_BARRIERS
	.align		4
        /*0040*/ 	.byte	0x02, 0x4c
        /*0042*/ 	.byte	0x01
	.zero		1


	//----- nvinfo : EIATTR_MERCURY_ISA_VERSION
	.align		4
        /*0044*/ 	.byte	0x03, 0x5f
        /*0046*/ 	.short	0x0101


	//----- nvinfo : EIATTR_VRC_CTA_INIT_COUNT
	.align		4
        /*0048*/ 	.byte	0x02, 0x4a
	.zero		1
	.zero		1


	//----- nvinfo : EIATTR_EXIT_INSTR_OFFSETS
	.align		4
        /*004c*/ 	.byte	0x04, 0x1c
        /*004e*/ 	.short	(.L_95 - .L_94)


	//   ....[0]....
.L_94:
        /*0050*/ 	.word	0x000004c0


	//----- nvinfo : EIATTR_CBANK_PARAM_SIZE
	.align		4
.L_95:
        /*0054*/ 	.byte	0x03, 0x19
        /*0056*/ 	.short	0x0014


	//----- nvinfo : EIATTR_PARAM_CBANK
	.align		4
        /*0058*/ 	.byte	0x04, 0x0a
        /*005a*/ 	.short	(.L_97 - .L_96)
	.align		4
.L_96:
        /*005c*/ 	.word	index@(.nv.constant0._Z7prescanPiS_i)
        /*0060*/ 	.short	0x0380
        /*0062*/ 	.short	0x0014


	//----- nvinfo : EIATTR_SW_WAR
	.align		4
.L_97:
        /*0064*/ 	.byte	0x04, 0x36
        /*0066*/ 	.short	(.L_99 - .L_98)
.L_98:
        /*0068*/ 	.word	0x00000008
.L_99:


//--------------------- .nv.callgraph             --------------------------
	.section	.nv.callgraph,"",@"SHT_CUDA_CALLGRAPH"
	.align	4
	.sectionentsize	8
	.align		4
        /*0000*/ 	.word	0x00000000
	.align		4
        /*0004*/ 	.word	0xffffffff
	.align		4
        /*0008*/ 	.word	0x00000000
	.align		4
        /*000c*/ 	.word	0xfffffffe
	.align		4
        /*0010*/ 	.word	0x00000000
	.align		4
        /*0014*/ 	.word	0xfffffffd
	.align		4
        /*0018*/ 	.word	0x00000000
	.align		4
        /*001c*/ 	.word	0xfffffffc


//--------------------- .text._Z14global_shufflePiS_S_S_jjj --------------------------
	.section	.text._Z14global_shufflePiS_S_S_jjj,"ax",@progbits
	.align	128
        .global         _Z14global_shufflePiS_S_S_jjj
        .type           _Z14global_shufflePiS_S_S_jjj,@function
        .size           _Z14global_shufflePiS_S_S_jjj,(.L_x_18 - _Z14global_shufflePiS_S_S_jjj)
        .other          _Z14global_shufflePiS_S_S_jjj,@"STO_CUDA_ENTRY STV_DEFAULT"
_Z14global_shufflePiS_S_S_jjj:
.text._Z14global_shufflePiS_S_S_jjj:
[----:B------:R-:W-:Y:S01]  /*0000*/  LDC R1, c[0x0][0x37c] ;  /* 0x0000df00ff017b82 */ /* 0x000fe20000000800 */
[----:B------:R-:W0:Y:S07]  /*0010*/  S2R R9, SR_TID.X ;  /* 0x0000000000097919 */ /* 0x000e2e0000002100 */
[----:B------:R-:W0:Y:S01]  /*0020*/  S2UR UR6, SR_CTAID.X ;  /* 0x00000000000679c3 */ /* 0x000e220000002500 */
[----:B------:R-:W1:Y:S07]  /*0030*/  LDCU UR4, c[0x0][0x3a4] ;  /* 0x00007480ff0477ac */ /* 0x000e6e0008000800 */
[----:B------:R-:W0:Y:S02]  /*0040*/  LDC R0, c[0x0][0x3a8] ;  /* 0x0000ea00ff007b82 */ /* 0x000e240000000800 */
[----:B0-----:R-:W-:-:S05]  /*0050*/  IMAD R9, R0, UR6, R9 ;  /* 0x0000000600097c24 */ /* 0x001fca000f8e0209 */
[----:B-1----:R-:W-:-:S13]  /*0060*/  ISETP.GE.U32.AND P0, PT, R9, UR4, PT ;  /* 0x0000000409007c0c */ /* 0x002fda000bf06070 */
[----:B------:R-:W-:Y:S05]  /*0070*/  @P0 EXIT ;  /* 0x000000000000094d */ /* 0x000fea0003800000 */
[----:B------:R-:W0:Y:S01]  /*0080*/  LDC.64 R2, c[0x0][0x388] ;  /* 0x0000e200ff027b82 */ /* 0x000e220000000a00 */
[----:B------:R-:W1:Y:S01]  /*0090*/  LDCU.64 UR4, c[0x0][0x358] ;  /* 0x00006b00ff0477ac */ /* 0x000e620008000a00 */
[----:B------:R-:W2:Y:S06]  /*00a0*/  LDCU UR7, c[0x0][0x3a0] ;  /* 0x00007400ff0777ac */ /* 0x000eac0008000800 */
[----:B------:R-:W3:Y:S08]  /*00b0*/  LDC R13, c[0x0][0x370] ;  /* 0x0000dc00ff0d7b82 */ /* 0x000ef00000000800 */
[----:B------:R-:W4:Y:S01]  /*00c0*/  LDC.64 R4, c[0x0][0x398] ;  /* 0x0000e600ff047b82 */ /* 0x000f220000000a00 */
[----:B0-----:R-:W-:-:S07]  /*00d0*/  IMAD.WIDE.U32 R2, R9, 0x4, R2 ;  /* 0x0000000409027825 */ /* 0x001fce00078e0002 */
[----:B------:R-:W0:Y:S01]  /*00e0*/  LDC.64 R6, c[0x0][0x390] ;  /* 0x0000e400ff067b82 */ /* 0x000e220000000a00 */
[----:B-1----:R1:W2:Y:S07]  /*00f0*/  LDG.E R11, desc[UR4][R2.64] ;  /* 0x00000004020b7981 */ /* 0x0022ae000c1e1900 */
[----:B-1----:R-:W1:Y:S01]  /*0100*/  LDC.64 R2, c[0x0][0x380] ;  /* 0x0000e000ff027b82 */ /* 0x002e620000000a00 */
[----:B----4-:R-:W-:-:S06]  /*0110*/  IMAD.WIDE.U32 R4, R9, 0x4, R4 ;  /* 0x0000000409047825 */ /* 0x010fcc00078e0004 */
[----:B------:R-:W4:Y:S01]  /*0120*/  LDG.E R4, desc[UR4][R4.64] ;  /* 0x0000000404047981 */ /* 0x000f22000c1e1900 */
[----:B--2---:R-:W-:-:S04]  /*0130*/  SHF.R.S32.HI R0, RZ, UR7, R11 ;  /* 0x00000007ff007c19 */ /* 0x004fc8000801140b */
[----:B------:R-:W-:-:S05]  /*0140*/  LOP3.LUT R0, R0, 0x3, RZ, 0xc0, !PT ;  /* 0x0000000300007812 */ /* 0x000fca00078ec0ff */
[----:B---3--:R-:W-:-:S04]  /*0150*/  IMAD R13, R0, R13, UR6 ;  /* 0x00000006000d7e24 */ /* 0x008fc8000f8e020d */
[----:B0-----:R-:W-:-:S06]  /*0160*/  IMAD.WIDE.U32 R6, R13, 0x4, R6 ;  /* 0x000000040d067825 */ /* 0x001fcc00078e0006 */
[----:B------:R-:W4:Y:S01]  /*0170*/  LDG.E R7, desc[UR4][R6.64] ;  /* 0x0000000406077981 */ /* 0x000f22000c1e1900 */
[----:B------:R-:W-:Y:S01]  /*0180*/  BAR.SYNC.DEFER_BLOCKING 0x0 ;  /* 0x0000000000007b1d */ /* 0x000fe20000010000 */
[----:B----4-:R-:W-:-:S05]  /*0190*/  IADD3 R9, PT, PT, R4, R7, RZ ;  /* 0x0000000704097210 */ /* 0x010fca0007ffe0ff */
[----:B-1----:R-:W-:-:S05]  /*01a0*/  IMAD.WIDE R2, R9, 0x4, R2 ;  /* 0x0000000409027825 */ /* 0x002fca00078e0202 */
[----:B------:R-:W-:Y:S01]  /*01b0*/  STG.E desc[UR4][R2.64], R11 ;  /* 0x0000000b02007986 */ /* 0x000fe2000c101904 */
[----:B------:R-:W-:Y:S05]  /*01c0*/  EXIT ;  /* 0x000000000000794d */ /* 0x000fea0003800000 */
.L_x_0:
[----:B------:R-:W-:-:S00]  /*01d0*/  BRA `(.L_x_0) ;  /* 0xfffffffc00fc7947 */ /* 0x000fc0000383ffff */
[----:B------:R-:W-:-:S00]  /*01e0*/  NOP ;  /* 0x0000000000007918 */ /* 0x000fc00000000000 */
        /* <DEDUP_REMOVED lines=9> */
.L_x_18:


//--------------------- .text._Z16radix_sort_localPiS_S_jS_jj --------------------------
	.section	.text._Z16radix_sort_localPiS_S_jS_jj,"ax",@progbits
	.align	128
        .global         _Z16radix_sort_localPiS_S_jS_jj
        .type           _Z16radix_sort_localPiS_S_jS_jj,@function
        .size           _Z16radix_sort_localPiS_S_jS_jj,(.L_x_19 - _Z16radix_sort_localPiS_S_jS_jj)
        .other          _Z16radix_sort_localPiS_S_jS_jj,@"STO_CUDA_ENTRY STV_DEFAULT"
_Z16radix_sort_localPiS_S_jS_jj:
.text._Z16radix_sort_localPiS_S_jS_jj:
[----:B------:R-:W-:Y:S01]  /*0000*/  LDC R1, c[0x0][0x37c] ;  /* 0x0000df00ff017b82 */ /* 0x000fe20000000800 */
[----:B------:R-:W0:Y:S01]  /*0010*/  S2R R2, SR_TID.X ;  /* 0x0000000000027919 */ /* 0x000e220000002100 */
[----:B------:R-:W0:Y:S01]  /*0020*/  LDCU.64 UR10, c[0x0][0x3a8] ;  /* 0x00007500ff0a77ac */ /* 0x000e220008000a00 */
[----:B------:R-:W-:Y:S01]  /*0030*/  IMAD.MOV.U32 R7, RZ, RZ, RZ ;  /* 0x000000ffff077224 */ /* 0x000fe200078e00ff */
[----:B------:R-:W0:Y:S01]  /*0040*/  S2R R3, SR_CTAID.X ;  /* 0x0000000000037919 */ /* 0x000e220000002500 */
[----:B------:R-:W1:Y:S01]  /*0050*/  LDCU.64 UR8, c[0x0][0x358] ;  /* 0x00006b00ff0877ac */ /* 0x000e620008000a00 */
[----:B0-----:R-:W-:-:S05]  /*0060*/  IMAD R0, R3, UR11, R2 ;  /* 0x0000000b03007c24 */ /* 0x001fca000f8e0202 */
[----:B------:R-:W-:-:S13]  /*0070*/  ISETP.GE.U32.AND P2, PT, R0, UR10, PT ;  /* 0x0000000a00007c0c */ /* 0x000fda000bf46070 */
[----:B------:R-:W0:Y:S02]  /*0080*/  @!P2 LDC.64 R4, c[0x0][0x3a0] ;  /* 0x0000e800ff04ab82 */ /* 0x000e240000000a00 */
[----:B0-----:R-:W-:-:S05]  /*0090*/  @!P2 IMAD.WIDE.U32 R4, R0, 0x4, R4 ;  /* 0x000000040004a825 */ /* 0x001fca00078e0004 */
[----:B-1----:R0:W2:Y:S01]  /*00a0*/  @!P2 LDG.E R7, desc[UR8][R4.64] ;  /* 0x000000080407a981 */ /* 0x0020a2000c1e1900 */
[----:B------:R-:W1:Y:S01]  /*00b0*/  S2UR UR5, SR_CgaCtaId ;  /* 0x00000000000579c3 */ /* 0x000e620000008800 */
[----:B------:R-:W-:Y:S01]  /*00c0*/  UMOV UR4, 0x400 ;  /* 0x0000040000047882 */ /* 0x000fe20000000000 */
[----:B------:R-:W-:Y:S01]  /*00d0*/  I2FP.F32.U32 R6, UR11 ;  /* 0x0000000b00067c45 */ /* 0x000fe20008201000 */
[----:B------:R-:W-:Y:S01]  /*00e0*/  IMAD.MOV.U32 R11, RZ, RZ, 0x3dc6b27f ;  /* 0x3dc6b27fff0b7424 */ /* 0x000fe200078e00ff */
[----:B------:R-:W-:Y:S02]  /*00f0*/  ISETP.NE.AND P1, PT, RZ, UR11, PT ;  /* 0x0000000bff007c0c */ /* 0x000fe4000bf25270 */
[C---:B------:R-:W-:Y:S01]  /*0100*/  ISETP.GT.U32.AND P0, PT, R6.reuse, 0x7f7fffff, PT ;  /* 0x7f7fffff0600780c */ /* 0x040fe20003f04070 */
[----:B------:R-:W-:-:S05]  /*0110*/  VIADD R8, R6, 0xc0cafb0d ;  /* 0xc0cafb0d06087836 */ /* 0x000fca0000000000 */
[----:B------:R-:W-:-:S05]  /*0120*/  LOP3.LUT R9, R8, 0xff800000, RZ, 0xc0, !PT ;  /* 0xff80000008097812 */ /* 0x000fca00078ec0ff */
[----:B------:R-:W-:Y:S01]  /*0130*/  IMAD.IADD R8, R6, 0x1, -R9 ;  /* 0x0000000106087824 */ /* 0x000fe200078e0a09 */
[----:B------:R-:W-:-:S03]  /*0140*/  I2FP.F32.S32 R9, R9 ;  /* 0x0000000900097245 */ /* 0x000fc60000201400 */
[----:B------:R-:W-:Y:S01]  /*0150*/  FADD R10, R8, -1 ;  /* 0xbf800000080a7421 */ /* 0x000fe20000000000 */
[----:B------:R-:W-:Y:S01]  /*0160*/  FSEL R8, RZ, -23, P1 ;  /* 0xc1b80000ff087808 */ /* 0x000fe20000800000 */
[----:B-1----:R-:W-:Y:S02]  /*0170*/  ULEA UR4, UR5, UR4, 0x18 ;  /* 0x0000000405047291 */ /* 0x002fe4000f8ec0ff */
[C---:B------:R-:W-:Y:S01]  /*0180*/  FFMA R11, R10.reuse, R11, -0.16845393180847167969 ;  /* 0xbe2c7f300a0b7423 */ /* 0x040fe2000000000b */
[----:B------:R-:W1:Y:S01]  /*0190*/  LDCU UR5, c[0x0][0x398] ;  /* 0x00007300ff0577ac */ /* 0x000e620008000800 */
[----:B------:R-:W-:Y:S02]  /*01a0*/  FFMA R8, R9, 1.1920928955078125e-07, R8 ;  /* 0x3400000009087823 */ /* 0x000fe40000000008 */
[----:B------:R-:W-:Y:S01]  /*01b0*/  FFMA R11, R10, R11, 0.1716887056827545166 ;  /* 0x3e2fcf2a0a0b7423 */ /* 0x000fe2000000000b */
[----:B0-----:R-:W-:Y:S01]  /*01c0*/  LEA R4, R2, UR4, 0x2 ;  /* 0x0000000402047c11 */ /* 0x001fe2000f8e10ff */
[----:B------:R-:W-:-:S02]  /*01d0*/  ULEA UR7, UR11, UR4, 0x2 ;  /* 0x000000040b077291 */ /* 0x000fc4000f8e10ff */
[----:B------:R-:W-:-:S04]  /*01e0*/  FFMA R11, R10, R11, -0.17900948226451873779 ;  /* 0xbe374e430a0b7423 */ /* 0x000fc8000000000b */
[----:B------:R-:W-:-:S04]  /*01f0*/  FFMA R11, R10, R11, 0.20512372255325317383 ;  /* 0x3e520bf40a0b7423 */ /* 0x000fc8000000000b */
[----:B------:R-:W-:-:S04]  /*0200*/  FFMA R11, R10, R11, -0.24046532809734344482 ;  /* 0xbe763c8b0a0b7423 */ /* 0x000fc8000000000b */
[----:B------:R-:W-:-:S04]  /*0210*/  FFMA R11, R10, R11, 0.28857114911079406738 ;  /* 0x3e93bf990a0b7423 */ /* 0x000fc8000000000b */
[----:B------:R-:W-:-:S04]  /*0220*/  FFMA R11, R10, R11, -0.36067417263984680176 ;  /* 0xbeb8aa490a0b7423 */ /* 0x000fc8000000000b */
[----:B------:R-:W-:-:S04]  /*0230*/  FFMA R11, R10, R11, 0.48089820146560668945 ;  /* 0x3ef6384a0a0b7423 */ /* 0x000fc8000000000b */
[----:B------:R-:W-:-:S04]  /*0240*/  FFMA R11, R10, R11, -0.72134751081466674805 ;  /* 0xbf38aa3b0a0b7423 */ /* 0x000fc8000000000b */
[----:B------:R-:W-:-:S04]  /*0250*/  FMUL R11, R10, R11 ;  /* 0x0000000b0a0b7220 */ /* 0x000fc80000400000 */
[----:B------:R-:W-:-:S04]  /*0260*/  FMUL R11, R10, R11 ;  /* 0x0000000b0a0b7220 */ /* 0x000fc80000400000 */
[----:B------:R-:W-:-:S04]  /*0270*/  FFMA R11, R10, 1.4426950216293334961, R11 ;  /* 0x3fb8aa3b0a0b7823 */ /* 0x000fc8000000000b */
[----:B------:R-:W-:Y:S01]  /*0280*/  FADD R8, R8, R11 ;  /* 0x0000000b08087221 */ /* 0x000fe20000000000 */
[----:B--2---:R0:W-:Y:S01]  /*0290*/  STS [R4], R7 ;  /* 0x0000000704007388 */ /* 0x0041e20000000800 */
[----:B------:R-:W-:Y:S01]  /*02a0*/  BAR.SYNC.DEFER_BLOCKING 0x0 ;  /* 0x0000000000007b1d */ /* 0x000fe20000010000 */
[----:B0-----:R-:W-:-:S04]  /*02b0*/  IMAD.MOV.U32 R7, RZ, RZ, 0x7f800000 ;  /* 0x7f800000ff077424 */ /* 0x001fc800078e00ff */
[----:B------:R-:W-:Y:S01]  /*02c0*/  @P0 FFMA R8, R6, R7, +INF ;  /* 0x7f80000006080423 */ /* 0x000fe20000000007 */
[C---:B------:R-:W-:Y:S02]  /*02d0*/  ISETP.NE.AND P0, PT, R2.reuse, RZ, PT ;  /* 0x000000ff0200720c */ /* 0x040fe40003f05270 */
[----:B------:R-:W-:Y:S02]  /*02e0*/  LEA R6, R2, UR7, 0x2 ;  /* 0x0000000702067c11 */ /* 0x000fe4000f8e10ff */
[----:B------:R-:W-:-:S06]  /*02f0*/  FSEL R8, R8, -INF , P1 ;  /* 0xff80000008087808 */ /* 0x000fcc0000800000 */
[----:B------:R-:W0:Y:S01]  /*0300*/  F2I.U32.TRUNC.NTZ R8, R8 ;  /* 0x0000000800087305 */ /* 0x000e22000020f000 */
[----:B------:R-:W1:Y:S04]  /*0310*/  LDS R5, [R4] ;  /* 0x0000000004057984 */ /* 0x000e680000000800 */
[----:B------:R2:W-:Y:S01]  /*0320*/  STS [R6], RZ ;  /* 0x000000ff06007388 */ /* 0x0005e20000000800 */
[----:B0-----:R-:W-:Y:S01]  /*0330*/  ISETP.NE.AND P1, PT, R8, RZ, PT ;  /* 0x000000ff0800720c */ /* 0x001fe20003f25270 */
[----:B------:R-:W-:Y:S01]  /*0340*/  IMAD.MOV R8, RZ, RZ, -R8 ;  /* 0x000000ffff087224 */ /* 0x000fe200078e0a08 */
[----:B-1----:R-:W-:Y:S01]  /*0350*/  SHF.R.S32.HI R7, RZ, UR5, R5 ;  /* 0x00000005ff077c19 */ /* 0x002fe20008011405 */
[----:B------:R-:W-:-:S03]  /*0360*/  ULEA UR5, UR11, UR7, 0x2 ;  /* 0x000000070b057291 */ /* 0x000fc6000f8e10ff */
[----:B------:R-:W-:-:S04]  /*0370*/  LOP3.LUT R7, R7, 0x3, RZ, 0xc0, !PT ;  /* 0x0000000307077812 */ /* 0x000fc800078ec0ff */
[----:B------:R-:W-:Y:S02]  /*0380*/  @!P2 ISETP.NE.AND P3, PT, R7, RZ, PT ;  /* 0x000000ff0700a20c */ /* 0x000fe40003f65270 */
[----:B------:R-:W-:Y:S02]  /*0390*/  @!P0 STS [UR5], RZ ;  /* 0x000000ffff008988 */ /* 0x000fe40008000805 */
[----:B------:R-:W-:Y:S01]  /*03a0*/  @!P2 SEL R9, RZ, 0x1, P3 ;  /* 0x00000001ff09a807 */ /* 0x000fe20001800000 */
[----:B------:R-:W-:Y:S06]  /*03b0*/  BAR.SYNC.DEFER_BLOCKING 0x0 ;  /* 0x0000000000007b1d */ /* 0x000fec0000010000 */
[----:B------:R2:W-:Y:S02]  /*03c0*/  @!P2 STS [R6], R9 ;  /* 0x000000090600a388 */ /* 0x0005e40000000800 */
[----:B------:R-:W-:Y:S06]  /*03d0*/  BAR.SYNC.DEFER_BLOCKING 0x0 ;  /* 0x0000000000007b1d */ /* 0x000fec0000010000 */
[----:B------:R-:W-:Y:S05]  /*03e0*/  @!P1 BRA `(.L_x_1) ;  /* 0x00000000004c9947 */ /* 0x000fea0003800000 */
[----:B------:R-:W-:Y:S02]  /*03f0*/  IMAD.MOV.U32 R10, RZ, RZ, R8 ;  /* 0x000000ffff0a7224 */ /* 0x000fe400078e0008 */
[----:B--2---:R-:W-:Y:S02]  /*0400*/  IMAD.MOV.U32 R9, RZ, RZ, RZ ;  /* 0x000000ffff097224 */ /* 0x004fe400078e00ff */
[----:B------:R-:W-:-:S07]  /*0410*/  IMAD.MOV.U32 R14, RZ, RZ, -0x1 ;  /* 0xffffffffff0e7424 */ /* 0x000fce00078e00ff */
.L_x_2:
[----:B------:R-:W-:Y:S01]  /*0420*/  SHF.L.U32 R11, R14, R9, RZ ;  /* 0x000000090e0b7219 */ /* 0x000fe200000006ff */
[----:B------:R-:W-:-:S04]  /*0430*/  VIADD R10, R10, 0x1 ;  /* 0x000000010a0a7836 */ /* 0x000fc80000000000 */
[----:B------:R-:W-:-:S05]  /*0440*/  IMAD.IADD R11, R11, 0x1, R2 ;  /* 0x000000010b0b7824 */ /* 0x000fca00078e0202 */
[----:B------:R-:W-:-:S13]  /*0450*/  ISETP.GE.AND P0, PT, R11, RZ, PT ;  /* 0x000000ff0b00720c */ /* 0x000fda0003f06270 */
[----:B------:R-:W-:-:S05]  /*0460*/  @P0 IMAD.MOV.U32 R12, RZ, RZ, -0x4 ;  /* 0xfffffffcff0c0424 */ /* 0x000fca00078e00ff */
[----:B------:R-:W-:Y:S01]  /*0470*/  @P0 SHF.L.U32 R11, R12, R9, RZ ;  /* 0x000000090c0b0219 */ /* 0x000fe200000006ff */
[----:B------:R-:W-:Y:S01]  /*0480*/  VIADD R9, R9, 0x1 ;  /* 0x0000000109097836 */ /* 0x000fe20000000000 */
[----:B------:R-:W-:Y:S03]  /*0490*/  LDS R12, [R6] ;  /* 0x00000000060c7984 */ /* 0x000fe60000000800 */
[----:B------:R-:W-:-:S06]  /*04a0*/  @P0 IMAD.IADD R11, R6, 0x1, R11 ;  /* 0x00000001060b0824 */ /* 0x000fcc00078e020b */
[----:B------:R-:W0:Y:S02]  /*04b0*/  @P0 LDS R11, [R11] ;  /* 0x000000000b0b0984 */ /* 0x000e240000000800 */
[----:B0-----:R-:W-:Y:S01]  /*04c0*/  @P0 IMAD.IADD R12, R12, 0x1, R11 ;  /* 0x000000010c0c0824 */ /* 0x001fe200078e020b */
[----:B------:R-:W-:Y:S01]  /*04d0*/  BAR.SYNC.DEFER_BLOCKING 0x0 ;  /* 0x0000000000007b1d */ /* 0x000fe20000010000 */
[----:B------:R-:W-:-:S05]  /*04e0*/  ISETP.NE.AND P0, PT, R10, RZ, PT ;  /* 0x000000ff0a00720c */ /* 0x000fca0003f05270 */
[----:B------:R0:W-:Y:S02]  /*04f0*/  STS [R6], R12 ;  /* 0x0000000c06007388 */ /* 0x0001e40000000800 */
[----:B------:R-:W-:Y:S06]  /*0500*/  BAR.SYNC.DEFER_BLOCKING 0x0 ;  /* 0x0000000000007b1d */ /* 0x000fec0000010000 */
[----:B0-----:R-:W-:Y:S05]  /*0510*/  @P0 BRA `(.L_x_2) ;  /* 0xfffffffc00c00947 */ /* 0x001fea000383ffff */
.L_x_1:
[----:B--2---:R-:W0:Y:S01]  /*0520*/  LDS R9, [R6] ;  /* 0x0000000006097984 */ /* 0x004e220000000800 */
[----:B------:R-:W-:Y:S01]  /*0530*/  BAR.SYNC.DEFER_BLOCKING 0x0 ;  /* 0x0000000000007b1d */ /* 0x000fe20000010000 */
[----:B------:R-:W-:Y:S02]  /*0540*/  ISETP.NE.AND P1, PT, R2, RZ, PT ;  /* 0x000000ff0200720c */ /* 0x000fe40003f25270 */
[----:B------:R-:W-:Y:S02]  /*0550*/  PLOP3.LUT P0, PT, PT, PT, PT, 0x8, 0x80 ;  /* 0x000000000080781c */ /* 0x000fe40003f0e170 */
[----:B------:R-:W-:Y:S01]  /*0560*/  @!P2 PLOP3.LUT P0, PT, P3, PT, PT, 0x8, 0x80 ;  /* 0x000000000080a81c */ /* 0x000fe20001f0e170 */
[----:B------:R-:W1:Y:S01]  /*0570*/  LDCU UR6, c[0x0][0x3ac] ;  /* 0x00007580ff0677ac */ /* 0x000e620008000800 */
[----:B------:R-:W-:Y:S01]  /*0580*/  ISETP.NE.AND P4, PT, R8, RZ, PT ;  /* 0x000000ff0800720c */ /* 0x000fe20003f85270 */
[----:B------:R-:W2:Y:S06]  /*0590*/  LDCU UR10, c[0x0][0x3a8] ;  /* 0x00007500ff0a77ac */ /* 0x000eac0008000800 */
[----:B------:R-:W3:Y:S01]  /*05a0*/  @!P1 LDC.64 R10, c[0x0][0x390] ;  /* 0x0000e400ff0a9b82 */ /* 0x000ee20000000a00 */
[----:B-1----:R-:W-:Y:S01]  /*05b0*/  ULEA UR6, UR6, UR5, 0x2 ;  /* 0x0000000506067291 */ /* 0x002fe2000f8e10ff */
[----:B--2---:R-:W-:-:S02]  /*05c0*/  ISETP.GE.U32.OR P0, PT, R0, UR10, !P0 ;  /* 0x0000000a00007c0c */ /* 0x004fc4000c706470 */
[----:B------:R-:W-:Y:S01]  /*05d0*/  ISETP.GE.U32.AND P2, PT, R0, UR10, PT ;  /* 0x0000000a00007c0c */ /* 0x000fe2000bf46070 */
[----:B0-----:R0:W-:Y:S01]  /*05e0*/  STS [R6+0x4], R9 ;  /* 0x0000040906007388 */ /* 0x0011e20000000800 */
[----:B---3--:R-:W-:Y:S02]  /*05f0*/  @!P1 IMAD.WIDE.U32 R10, R3, 0x4, R10 ;  /* 0x00000004030a9825 */ /* 0x008fe400078e000a */
[----:B------:R-:W-:Y:S09]  /*0600*/  BAR.SYNC.DEFER_BLOCKING 0x0 ;  /* 0x0000000000007b1d */ /* 0x000ff20000010000 */
[----:B------:R-:W-:-:S02]  /*0610*/  @!P2 ISETP.NE.AND P3, PT, R7, 0x1, PT ;  /* 0x000000010700a80c */ /* 0x000fc40003f65270 */
[----:B0-----:R-:W-:Y:S02]  /*0620*/  LEA R9, R2, UR5, 0x2 ;  /* 0x0000000502097c11 */ /* 0x001fe4000f8e10ff */
[----:B------:R-:W-:Y:S01]  /*0630*/  @!P2 SEL R15, RZ, 0x1, P3 ;  /* 0x00000001ff0fa807 */ /* 0x000fe20001800000 */
[----:B------:R-:W-:Y:S04]  /*0640*/  @!P1 STS [UR7], RZ ;  /* 0x000000ffff009988 */ /* 0x000fe80008000807 */
[----:B------:R-:W0:Y:S04]  /*0650*/  @!P1 LDS R13, [UR5] ;  /* 0x00000005ff0d9984 */ /* 0x000e280008000800 */
[----:B0-----:R-:W-:Y:S04]  /*0660*/  @!P1 STS [UR6+0x4], R13 ;  /* 0x0000040dff009988 */ /* 0x001fe80008000806 */
[----:B------:R-:W-:Y:S01]  /*0670*/  @!P1 STG.E desc[UR8][R10.64], R13 ;  /* 0x0000000d0a009986 */ /* 0x000fe2000c101908 */
[----:B------:R-:W-:Y:S06]  /*0680*/  BAR.SYNC.DEFER_BLOCKING 0x0 ;  /* 0x0000000000007b1d */ /* 0x000fec0000010000 */
[----:B------:R-:W0:Y:S04]  /*0690*/  @!P0 LDS R12, [R6] ;  /* 0x00000000060c8984 */ /* 0x000e280000000800 */
[----:B0-----:R0:W-:Y:S01]  /*06a0*/  @!P0 STS [R9+0x4], R12 ;  /* 0x0000040c09008388 */ /* 0x0011e20000000800 */
[----:B------:R-:W-:Y:S06]  /*06b0*/  BAR.SYNC.DEFER_BLOCKING 0x0 ;  /* 0x0000000000007b1d */ /* 0x000fec0000010000 */
[----:B------:R0:W-:Y:S04]  /*06c0*/  STS [R6], RZ ;  /* 0x000000ff06007388 */ /* 0x0001e80000000800 */
[----:B------:R-:W-:Y:S01]  /*06d0*/  @!P1 STS [UR5], RZ ;  /* 0x000000ffff009988 */ /* 0x000fe20008000805 */
[----:B------:R-:W-:Y:S06]  /*06e0*/  BAR.SYNC.DEFER_BLOCKING 0x0 ;  /* 0x0000000000007b1d */ /* 0x000fec0000010000 */
[----:B------:R0:W-:Y:S02]  /*06f0*/  @!P2 STS [R6], R15 ;  /* 0x0000000f0600a388 */ /* 0x0001e40000000800 */
[----:B------:R-:W-:Y:S06]  /*0700*/  BAR.SYNC.DEFER_BLOCKING 0x0 ;  /* 0x0000000000007b1d */ /* 0x000fec0000010000 */
[----:B------:R-:W-:Y:S05]  /*0710*/  @!P4 BRA `(.L_x_3) ;  /* 0x00000000004cc947 */ /* 0x000fea0003800000 */
[----:B------:R-:W-:Y:S02]  /*0720*/  HFMA2 R10, -RZ, RZ, 0, 0 ;  /* 0x00000000ff0a7431 */ /* 0x000fe400000001ff */
[----:B------:R-:W-:Y:S02]  /*0730*/  IMAD.MOV.U32 R11, RZ, RZ, R8 ;  /* 0x000000ffff0b7224 */ /* 0x000fe400078e0008 */
[----:B0-----:R-:W-:-:S07]  /*0740*/  IMAD.MOV.U32 R15, RZ, RZ, -0x1 ;  /* 0xffffffffff0f7424 */ /* 0x001fce00078e00ff */
.L_x_4:
[----:B------:R-:W-:Y:S01]  /*0750*/  SHF.L.U32 R13, R15, R10, RZ ;  /* 0x0000000a0f0d7219 */ /* 0x000fe200000006ff */
[----:B------:R-:W-:-:S04]  /*0760*/  VIADD R11, R11, 0x1 ;  /* 0x000000010b0b7836 */ /* 0x000fc80000000000 */
[----:B------:R-:W-:-:S05]  /*0770*/  IMAD.IADD R13, R13, 0x1, R2 ;  /* 0x000000010d0d7824 */ /* 0x000fca00078e0202 */
[----:B------:R-:W-:-:S13]  /*0780*/  ISETP.GT.AND P0, PT, R13, -0x1, PT ;  /* 0xffffffff0d00780c */ /* 0x000fda0003f04270 */
[----:B------:R-:W-:-:S05]  /*0790*/  @P0 IMAD.MOV.U32 R13, RZ, RZ, -0x4 ;  /* 0xfffffffcff0d0424 */ /* 0x000fca00078e00ff */
[----:B------:R-:W-:Y:S01]  /*07a0*/  @P0 SHF.L.U32 R13, R13, R10, RZ ;  /* 0x0000000a0d0d0219 */ /* 0x000fe200000006ff */
[----:B------:R-:W-:-:S04]  /*07b0*/  VIADD R10, R10, 0x1 ;  /* 0x000000010a0a7836 */ /* 0x000fc80000000000 */
[----:B------:R-:W-:Y:S02]  /*07c0*/  @P0 IMAD.IADD R12, R6, 0x1, R13 ;  /* 0x00000001060c0824 */ /* 0x000fe400078e020d */
[----:B------:R-:W-:Y:S04]  /*07d0*/  LDS R13, [R6] ;  /* 0x00000000060d7984 */ /* 0x000fe80000000800 */
[----:B------:R-:W0:Y:S02]  /*07e0*/  @P0 LDS R12, [R12] ;  /* 0x000000000c0c0984 */ /* 0x000e240000000800 */
[----:B0-----:R-:W-:Y:S01]  /*07f0*/  @P0 IMAD.IADD R13, R13, 0x1, R12 ;  /* 0x000000010d0d0824 */ /* 0x001fe200078e020c */
[----:B------:R-:W-:Y:S01]  /*0800*/  BAR.SYNC.DEFER_BLOCKING 0x0 ;  /* 0x0000000000007b1d */ /* 0x000fe20000010000 */
[----:B------:R-:W-:-:S05]  /*0810*/  ISETP.NE.AND P0, PT, R11, RZ, PT ;  /* 0x000000ff0b00720c */ /* 0x000fca0003f05270 */
[----:B------:R1:W-:Y:S02]  /*0820*/  STS [R6], R13 ;  /* 0x0000000d06007388 */ /* 0x0003e40000000800 */
[----:B------:R-:W-:Y:S06]  /*0830*/  BAR.SYNC.DEFER_BLOCKING 0x0 ;  /* 0x0000000000007b1d */ /* 0x000fec0000010000 */
[----:B-1----:R-:W-:Y:S05]  /*0840*/  @P0 BRA `(.L_x_4) ;  /* 0xfffffffc00c00947 */ /* 0x002fea000383ffff */
.L_x_3:
[----:B------:R-:W1:Y:S01]  /*0850*/  LDS R11, [R6] ;  /* 0x00000000060b7984 */ /* 0x000e620000000800 */
[----:B------:R-:W-:Y:S01]  /*0860*/  BAR.SYNC.DEFER_BLOCKING 0x0 ;  /* 0x0000000000007b1d */ /* 0x000fe20000010000 */
[----:B------:R-:W-:Y:S02]  /*0870*/  ISETP.NE.AND P1, PT, R2, RZ, PT ;  /* 0x000000ff0200720c */ /* 0x000fe40003f25270 */
[----:B------:R-:W-:Y:S02]  /*0880*/  PLOP3.LUT P0, PT, PT, PT, PT, 0x8, 0x80 ;  /* 0x000000000080781c */ /* 0x000fe40003f0e170 */
[----:B------:R-:W-:-:S03]  /*0890*/  @!P2 PLOP3.LUT P0, PT, P3, PT, PT, 0x8, 0x80 ;  /* 0x000000000080a81c */ /* 0x000fc60001f0e170 */
[----:B------:R-:W2:Y:S01]  /*08a0*/  LDC R10, c[0x0][0x370] ;  /* 0x0000dc00ff0a7b82 */ /* 0x000ea20000000800 */
[----:B------:R-:W3:Y:S01]  /*08b0*/  LDCU UR10, c[0x0][0x3a8] ;  /* 0x00007500ff0a77ac */ /* 0x000ee20008000800 */
[----:B------:R-:W-:Y:S02]  /*08c0*/  ISETP.NE.AND P3, PT, R2, RZ, PT ;  /* 0x000000ff0200720c */ /* 0x000fe40003f65270 */
[----:B------:R-:W-:-:S04]  /*08d0*/  ISETP.NE.AND P4, PT, R8, RZ, PT ;  /* 0x000000ff0800720c */ /* 0x000fc80003f85270 */
[----:B0-----:R-:W0:Y:S01]  /*08e0*/  @!P1 LDC.64 R12, c[0x0][0x390] ;  /* 0x0000e400ff0c9b82 */ /* 0x001e220000000a00 */
[C---:B---3--:R-:W-:Y:S01]  /*08f0*/  ISETP.GE.U32.OR P0, PT, R0.reuse, UR10, !P0 ;  /* 0x0000000a00007c0c */ /* 0x048fe2000c706470 */
[----:B--2---:R-:W-:Y:S01]  /*0900*/  @!P1 IMAD.IADD R17, R3, 0x1, R10 ;  /* 0x0000000103119824 */ /* 0x004fe200078e020a */
[----:B-1----:R-:W-:Y:S03]  /*0910*/  STS [R6+0x4], R11 ;  /* 0x0000040b06007388 */ /* 0x002fe60000000800 */
[----:B0-----:R-:W-:Y:S02]  /*0920*/  @!P1 IMAD.WIDE.U32 R12, R17, 0x4, R12 ;  /* 0x00000004110c9825 */ /* 0x001fe400078e000c */
[----:B------:R-:W-:Y:S06]  /*0930*/  BAR.SYNC.DEFER_BLOCKING 0x0 ;  /* 0x0000000000007b1d */ /* 0x000fec0000010000 */
[----:B------:R-:W-:Y:S04]  /*0940*/  @!P1 STS [UR7], RZ ;  /* 0x000000ffff009988 */ /* 0x000fe80008000807 */
[----:B------:R-:W0:Y:S04]  /*0950*/  @!P1 LDS R15, [UR5] ;  /* 0x00000005ff0f9984 */ /* 0x000e280008000800 */
[----:B0-----:R-:W-:Y:S04]  /*0960*/  @!P1 STG.E desc[UR8][R12.64], R15 ;  /* 0x0000000f0c009986 */ /* 0x001fe8000c101908 */
[----:B------:R-:W-:Y:S01]  /*0970*/  @!P1 STS [UR6+0x8], R15 ;  /* 0x0000080fff009988 */ /* 0x000fe20008000806 */
[----:B------:R-:W-:Y:S01]  /*0980*/  BAR.SYNC.DEFER_BLOCKING 0x0 ;  /* 0x0000000000007b1d */ /* 0x000fe20000010000 */
[----:B------:R-:W-:-:S13]  /*0990*/  ISETP.GE.U32.AND P1, PT, R0, UR10, PT ;  /* 0x0000000a00007c0c */ /* 0x000fda000bf26070 */
[----:B------:R-:W-:-:S04]  /*09a0*/  @!P1 ISETP.NE.AND P2, PT, R7, 0x2, PT ;  /* 0x000000020700980c */ /* 0x000fc80003f45270 */
[----:B------:R-:W-:Y:S01]  /*09b0*/  @!P1 SEL R11, RZ, 0x1, P2 ;  /* 0x00000001ff0b9807 */ /* 0x000fe20001000000 */
        /* <DEDUP_REMOVED lines=9> */
[----:B0-----:R-:W-:Y:S01]  /*0a50*/  IMAD.MOV.U32 R11, RZ, RZ, RZ ;  /* 0x000000ffff0b7224 */ /* 0x001fe200078e00ff */
[----:B------:R-:W-:Y:S01]  /*0a60*/  MOV R12, R8 ;  /* 0x00000008000c7202 */ /* 0x000fe20000000f00 */
[----:B------:R-:W-:-:S07]  /*0a70*/  IMAD.MOV.U32 R16, RZ, RZ, -0x1 ;  /* 0xffffffffff107424 */ /* 0x000fce00078e00ff */
.L_x_6:
        /* <DEDUP_REMOVED lines=16> */
.L_x_5:
[----:B0-----:R-:W0:Y:S01]  /*0b80*/  LDS R11, [R6] ;  /* 0x00000000060b7984 */ /* 0x001e220000000800 */
[----:B------:R-:W-:Y:S01]  /*0b90*/  BAR.SYNC.DEFER_BLOCKING 0x0 ;  /* 0x0000000000007b1d */ /* 0x000fe20000010000 */
[----:B------:R-:W-:Y:S02]  /*0ba0*/  ISETP.NE.AND P3, PT, R2, RZ, PT ;  /* 0x000000ff0200720c */ /* 0x000fe40003f65270 */
[----:B------:R-:W-:Y:S02]  /*0bb0*/  PLOP3.LUT P0, PT, PT, PT, PT, 0x8, 0x80 ;  /* 0x000000000080781c */ /* 0x000fe40003f0e170 */
[----:B------:R-:W-:Y:S01]  /*0bc0*/  @!P1 PLOP3.LUT P0, PT, P2, PT, PT, 0x8, 0x80 ;  /* 0x000000000080981c */ /* 0x000fe2000170e170 */
[----:B------:R-:W1:Y:S01]  /*0bd0*/  LDCU UR10, c[0x0][0x3a8] ;  /* 0x00007500ff0a77ac */ /* 0x000e620008000800 */
[----:B------:R-:W-:-:S07]  /*0be0*/  ISETP.NE.AND P4, PT, R8, RZ, PT ;  /* 0x000000ff0800720c */ /* 0x000fce0003f85270 */
[----:B------:R-:W2:Y:S01]  /*0bf0*/  @!P3 LDC.64 R12, c[0x0][0x390] ;  /* 0x0000e400ff0cbb82 */ /* 0x000ea20000000a00 */
[----:B------:R-:W-:Y:S01]  /*0c00*/  @!P3 IMAD R17, R10, 0x2, R3 ;  /* 0x000000020a11b824 */ /* 0x000fe200078e0203 */
[C---:B-1----:R-:W-:Y:S02]  /*0c10*/  ISETP.GE.U32.OR P0, PT, R0.reuse, UR10, !P0 ;  /* 0x0000000a00007c0c */ /* 0x042fe4000c706470 */
[----:B------:R-:W-:Y:S01]  /*0c20*/  ISETP.GE.U32.AND P1, PT, R0, UR10, PT ;  /* 0x0000000a00007c0c */ /* 0x000fe2000bf26070 */
[----:B0-----:R0:W-:Y:S01]  /*0c30*/  STS [R6+0x4], R11 ;  /* 0x0000040b06007388 */ /* 0x0011e20000000800 */
[----:B--2---:R-:W-:Y:S02]  /*0c40*/  @!P3 IMAD.WIDE.U32 R12, R17, 0x4, R12 ;  /* 0x00000004110cb825 */ /* 0x004fe400078e000c */
[----:B------:R-:W-:Y:S09]  /*0c50*/  BAR.SYNC.DEFER_BLOCKING 0x0 ;  /* 0x0000000000007b1d */ /* 0x000ff20000010000 */
[----:B------:R-:W-:-:S04]  /*0c60*/  @!P1 ISETP.NE.AND P2, PT, R7, 0x3, PT ;  /* 0x000000030700980c */ /* 0x000fc80003f45270 */
[----:B0-----:R-:W-:Y:S01]  /*0c70*/  @!P1 SEL R11, RZ, 0x1, P2 ;  /* 0x00000001ff0b9807 */ /* 0x001fe20001000000 */
[----:B------:R-:W-:Y:S04]  /*0c80*/  @!P3 STS [UR7], RZ ;  /* 0x000000ffff00b988 */ /* 0x000fe80008000807 */
[----:B------:R-:W0:Y:S04]  /*0c90*/  @!P3 LDS R15, [UR5] ;  /* 0x00000005ff0fb984 */ /* 0x000e280008000800 */
[----:B0-----:R-:W-:Y:S04]  /*0ca0*/  @!P3 STG.E desc[UR8][R12.64], R15 ;  /* 0x0000000f0c00b986 */ /* 0x001fe8000c101908 */
[----:B------:R-:W-:Y:S01]  /*0cb0*/  @!P3 STS [UR6+0xc], R15 ;  /* 0x00000c0fff00b988 */ /* 0x000fe20008000806 */
[----:B------:R-:W-:Y:S01]  /*0cc0*/  BAR.SYNC.DEFER_BLOCKING 0x0 ;  /* 0x0000000000007b1d */ /* 0x000fe20000010000 */
[----:B------:R-:W-:-:S05]  /*0cd0*/  ISETP.NE.AND P3, PT, R2, RZ, PT ;  /* 0x000000ff0200720c */ /* 0x000fca0003f65270 */
        /* <DEDUP_REMOVED lines=9> */
[----:B0-----:R-:W-:Y:S02]  /*0d70*/  IMAD.MOV.U32 R11, RZ, RZ, RZ ;  /* 0x000000ffff0b7224 */ /* 0x001fe400078e00ff */
[----:B------:R-:W-:-:S07]  /*0d80*/  IMAD.MOV.U32 R14, RZ, RZ, -0x1 ;  /* 0xffffffffff0e7424 */ /* 0x000fce00078e00ff */
.L_x_8:
[----:B------:R-:W-:Y:S01]  /*0d90*/  SHF.L.U32 R13, R14, R11, RZ ;  /* 0x0000000b0e0d7219 */ /* 0x000fe200000006ff */
[----:B------:R-:W-:-:S03]  /*0da0*/  VIADD R8, R8, 0x1 ;  /* 0x0000000108087836 */ /* 0x000fc60000000000 */
[----:B------:R-:W-:-:S04]  /*0db0*/  IADD3 R13, PT, PT, R13, R2, RZ ;  /* 0x000000020d0d7210 */ /* 0x000fc80007ffe0ff */
        /* <DEDUP_REMOVED lines=13> */
.L_x_7:
[----:B------:R-:W1:Y:S01]  /*0e90*/  LDS R15, [R6] ;  /* 0x00000000060f7984 */ /* 0x000e620000000800 */
[----:B------:R-:W-:Y:S01]  /*0ea0*/  BAR.SYNC.DEFER_BLOCKING 0x0 ;  /* 0x0000000000007b1d */ /* 0x000fe20000010000 */
[C---:B------:R-:W-:Y:S02]  /*0eb0*/  ISETP.NE.AND P3, PT, R2.reuse, RZ, PT ;  /* 0x000000ff0200720c */ /* 0x040fe40003f65270 */
[----:B------:R-:W-:Y:S02]  /*0ec0*/  PLOP3.LUT P0, PT, PT, PT, PT, 0x8, 0x80 ;  /* 0x000000000080781c */ /* 0x000fe40003f0e170 */
[----:B------:R-:W-:Y:S01]  /*0ed0*/  @!P1 PLOP3.LUT P0, PT, P2, PT, PT, 0x8, 0x80 ;  /* 0x000000000080981c */ /* 0x000fe2000170e170 */
[----:B------:R-:W-:Y:S01]  /*0ee0*/  BSSY.RECONVERGENT B0, `(.L_x_9) ;  /* 0x000001c000007945 */ /* 0x000fe20003800200 */
[----:B------:R-:W-:-:S07]  /*0ef0*/  ISETP.NE.AND P1, PT, R2, RZ, PT ;  /* 0x000000ff0200720c */ /* 0x000fce0003f25270 */
[----:B------:R-:W2:Y:S01]  /*0f00*/  @!P3 LDC.64 R12, c[0x0][0x390] ;  /* 0x0000e400ff0cbb82 */ /* 0x000ea20000000a00 */
[----:B0-----:R-:W-:Y:S01]  /*0f10*/  @!P3 IMAD R11, R10, 0x3, R3 ;  /* 0x000000030a0bb824 */ /* 0x001fe200078e0203 */
[----:B-1----:R-:W-:Y:S03]  /*0f20*/  STS [R6+0x4], R15 ;  /* 0x0000040f06007388 */ /* 0x002fe60000000800 */
[----:B--2---:R-:W-:-:S03]  /*0f30*/  @!P3 IMAD.WIDE.U32 R10, R11, 0x4, R12 ;  /* 0x000000040b0ab825 */ /* 0x004fc600078e000c */
[----:B------:R-:W-:Y:S06]  /*0f40*/  BAR.SYNC.DEFER_BLOCKING 0x0 ;  /* 0x0000000000007b1d */ /* 0x000fec0000010000 */
[----:B------:R-:W-:Y:S01]  /*0f50*/  @!P3 STS [UR7], RZ ;  /* 0x000000ffff00b988 */ /* 0x000fe20008000807 */
[----:B------:R-:W0:Y:S03]  /*0f60*/  LDCU UR7, c[0x0][0x3a8] ;  /* 0x00007500ff0777ac */ /* 0x000e260008000800 */
[----:B------:R-:W1:Y:S01]  /*0f70*/  @!P3 LDS R17, [UR5] ;  /* 0x00000005ff11b984 */ /* 0x000e620008000800 */
[----:B0-----:R-:W-:-:S02]  /*0f80*/  ISETP.GE.U32.OR P0, PT, R0, UR7, !P0 ;  /* 0x0000000700007c0c */ /* 0x001fc4000c706470 */
[----:B------:R-:W-:Y:S01]  /*0f90*/  ISETP.GE.U32.AND P2, PT, R0, UR7, PT ;  /* 0x0000000700007c0c */ /* 0x000fe2000bf46070 */
[----:B-1----:R-:W-:Y:S04]  /*0fa0*/  @!P3 STG.E desc[UR8][R10.64], R17 ;  /* 0x000000110a00b986 */ /* 0x002fe8000c101908 */
[----:B------:R-:W-:Y:S01]  /*0fb0*/  @!P3 STS [UR6+0x10], R17 ;  /* 0x00001011ff00b988 */ /* 0x000fe20008000806 */
[----:B------:R-:W-:Y:S06]  /*0fc0*/  BAR.SYNC.DEFER_BLOCKING 0x0 ;  /* 0x0000000000007b1d */ /* 0x000fec0000010000 */
[----:B------:R-:W0:Y:S04]  /*0fd0*/  @!P0 LDS R6, [R6] ;  /* 0x0000000006068984 */ /* 0x000e280000000800 */
[----:B0-----:R0:W-:Y:S01]  /*0fe0*/  @!P0 STS [R9+0x4], R6 ;  /* 0x0000040609008388 */ /* 0x0011e20000000800 */
[----:B------:R-:W-:Y:S06]  /*0ff0*/  BAR.SYNC.DEFER_BLOCKING 0x0 ;  /* 0x0000000000007b1d */ /* 0x000fec0000010000 */
[----:B------:R-:W-:Y:S05]  /*1000*/  @P1 BRA `(.L_x_10) ;  /* 0x0000000000241947 */ /* 0x000fea0003800000 */
[----:B------:R-:W1:Y:S04]  /*1010*/  LDS R2, [UR6+0x4] ;  /* 0x00000406ff027984 */ /* 0x000e680008000800 */
[----:B------:R-:W2:Y:S04]  /*1020*/  LDS R3, [UR6+0x8] ;  /* 0x00000806ff037984 */ /* 0x000ea80008000800 */
[----:B0-----:R-:W0:Y:S04]  /*1030*/  LDS R6, [UR6+0xc] ;  /* 0x00000c06ff067984 */ /* 0x001e280008000800 */
[----:B------:R-:W-:Y:S04]  /*1040*/  STS [UR6+0x14], RZ ;  /* 0x000014ffff007988 */ /* 0x000fe80008000806 */
[----:B-1----:R1:W-:Y:S01]  /*1050*/  STS [UR6+0x18], R2 ;  /* 0x00001802ff007988 */ /* 0x0023e20008000806 */
[----:B--2---:R-:W-:-:S04]  /*1060*/  IMAD.IADD R3, R2, 0x1, R3 ;  /* 0x0000000102037824 */ /* 0x004fc800078e0203 */
[----:B0-----:R-:W-:Y:S01]  /*1070*/  IMAD.IADD R6, R3, 0x1, R6 ;  /* 0x0000000103067824 */ /* 0x001fe200078e0206 */
[----:B------:R1:W-:Y:S04]  /*1080*/  STS [UR6+0x1c], R3 ;  /* 0x00001c03ff007988 */ /* 0x0003e80008000806 */
[----:B------:R1:W-:Y:S02]  /*1090*/  STS [UR6+0x20], R6 ;  /* 0x00002006ff007988 */ /* 0x0003e40008000806 */
.L_x_10:
[----:B------:R-:W-:Y:S05]  /*10a0*/  BSYNC.RECONVERGENT B0 ;  /* 0x0000000000007941 */ /* 0x000fea0003800200 */
.L_x_9:
[----:B------:R-:W-:Y:S06]  /*10b0*/  BAR.SYNC.DEFER_BLOCKING 0x0 ;  /* 0x0000000000007b1d */ /* 0x000fec0000010000 */
[----:B------:R-:W-:Y:S05]  /*10c0*/  @P2 EXIT ;  /* 0x000000000000294d */ /* 0x000fea0003800000 */
[----:B------:R-:W-:Y:S01]  /*10d0*/  LEA R7, R7, UR6, 0x2 ;  /* 0x0000000607077c11 */ /* 0x000fe2000f8e10ff */
[----:B------:R-:W-:Y:S04]  /*10e0*/  LDS R8, [R9+0x4] ;  /* 0x0000040009087984 */ /* 0x000fe80000000800 */
[----:B-1----:R0:W1:Y:S02]  /*10f0*/  LDS R3, [R7+0x14] ;  /* 0x0000140007037984 */ /* 0x0020640000000800 */
[----:B0-----:R-:W0:Y:S02]  /*1100*/  LDC.64 R6, c[0x0][0x380] ;  /* 0x0000e000ff067b82 */ /* 0x001e240000000a00 */
[----:B0-----:R-:W-:-:S04]  /*1110*/  IMAD.WIDE.U32 R6, R0, 0x4, R6 ;  /* 0x0000000400067825 */ /* 0x001fc800078e0006 */
[----:B-1----:R-:W-:-:S05]  /*1120*/  IMAD.IADD R3, R8, 0x1, R3 ;  /* 0x0000000108037824 */ /* 0x002fca00078e0203 */
[C---:B------:R-:W-:Y:S01]  /*1130*/  LEA R10, R3.reuse, UR4, 0x2 ;  /* 0x00000004030a7c11 */ /* 0x040fe2000f8e10ff */
[----:B------:R-:W-:Y:S01]  /*1140*/  BAR.SYNC.DEFER_BLOCKING 0x0 ;  /* 0x0000000000007b1d */ /* 0x000fe20000010000 */
[----:B------:R-:W-:-:S07]  /*1150*/  LEA R11, R3, UR5, 0x2 ;  /* 0x00000005030b7c11 */ /* 0x000fce000f8e10ff */
[----:B------:R-:W0:Y:S01]  /*1160*/  LDC.64 R2, c[0x0][0x388] ;  /* 0x0000e200ff027b82 */ /* 0x000e220000000a00 */
[----:B------:R-:W-:Y:S04]  /*1170*/  STS [R10], R5 ;  /* 0x000000050a007388 */ /* 0x000fe80000000800 */
[----:B------:R-:W-:Y:S01]  /*1180*/  STS [R11+0x4], R8 ;  /* 0x000004080b007388 */ /* 0x000fe20000000800 */
[----:B0-----:R-:W-:Y:S02]  /*1190*/  IMAD.WIDE.U32 R2, R0, 0x4, R2 ;  /* 0x0000000400027825 */ /* 0x001fe400078e0002 */
[----:B------:R-:W-:Y:S06]  /*11a0*/  BAR.SYNC.DEFER_BLOCKING 0x0 ;  /* 0x0000000000007b1d */ /* 0x000fec0000010000 */
[----:B------:R-:W0:Y:S04]  /*11b0*/  LDS R13, [R9+0x4] ;  /* 0x00000400090d7984 */ /* 0x000e280000000800 */
[----:B------:R-:W1:Y:S04]  /*11c0*/  LDS R15, [R4] ;  /* 0x00000000040f7984 */ /* 0x000e680000000800 */
[----:B0-----:R-:W-:Y:S04]  /*11d0*/  STG.E desc[UR8][R2.64], R13 ;  /* 0x0000000d02007986 */ /* 0x001fe8000c101908 */
[----:B-1----:R-:W-:Y:S01]  /*11e0*/  STG.E desc[UR8][R6.64], R15 ;  /* 0x0000000f06007986 */ /* 0x002fe2000c101908 */
[----:B------:R-:W-:Y:S05]  /*11f0*/  EXIT ;  /* 0x000000000000794d */ /* 0x000fea0003800000 */
.L_x_11:
        /* <DEDUP_REMOVED lines=16> */
.L_x_19:


//--------------------- .text._Z14add_block_sumsPiS_S_m --------------------------
	.section	.text._Z14add_block_sumsPiS_S_m,"ax",@progbits
	.align	128
        .global         _Z14add_block_sumsPiS_S_m
        .type           _Z14add_block_sumsPiS_S_m,@function
        .size           _Z14add_block_sumsPiS_S_m,(.L_x_20 - _Z14add_block_sumsPiS_S_m)
        .other          _Z14add_block_sumsPiS_S_m,@"STO_CUDA_ENTRY STV_DEFAULT"
_Z14add_block_sumsPiS_S_m:
.text._Z14add_block_sumsPiS_S_m:
[----:B------:R-:W-:Y:S01]  /*0000*/  LDC R1, c[0x0][0x37c] ;  /* 0x0000df00ff017b82 */ /* 0x000fe20000000800 */
[----:B------:R-:W0:Y:S01]  /*0010*/  S2R R5, SR_CTAID.X ;  /* 0x0000000000057919 */ /* 0x000e220000002500 */
[----:B------:R-:W0:Y:S01]  /*0020*/  LDCU UR6, c[0x0][0x360] ;  /* 0x00006c00ff0677ac */ /* 0x000e220008000800 */
[----:B------:R-:W1:Y:S01]  /*0030*/  S2R R3, SR_TID.X ;  /* 0x0000000000037919 */ /* 0x000e620000002100 */
[----:B------:R-:W2:Y:S01]  /*0040*/  LDCU.64 UR8, c[0x0][0x398] ;  /* 0x00007300ff0877ac */ /* 0x000ea20008000a00 */
[----:B0-----:R-:W-:-:S04]  /*0050*/  IMAD R0, R5, UR6, RZ ;  /* 0x0000000605007c24 */ /* 0x001fc8000f8e02ff */
[----:B-1----:R-:W-:Y:S02]  /*0060*/  IMAD R6, R0, 0x2, R3 ;  /* 0x0000000200067824 */ /* 0x002fe400078e0203 */
[----:B------:R-:W0:Y:S03]  /*0070*/  LDC.64 R2, c[0x0][0x390] ;  /* 0x0000e400ff027b82 */ /* 0x000e260000000a00 */
[----:B--2---:R-:W-:-:S04]  /*0080*/  ISETP.GE.U32.AND P0, PT, R6, UR8, PT ;  /* 0x0000000806007c0c */ /* 0x004fc8000bf06070 */
[----:B------:R-:W-:-:S13]  /*0090*/  ISETP.GE.U32.AND.EX P0, PT, RZ, UR9, PT, P0 ;  /* 0x00000009ff007c0c */ /* 0x000fda000bf06100 */
[----:B------:R-:W-:Y:S05]  /*00a0*/  @P0 EXIT ;  /* 0x000000000000094d */ /* 0x000fea0003800000 */
[----:B------:R-:W1:Y:S01]  /*00b0*/  LDCU.128 UR12, c[0x0][0x380] ;  /* 0x00007000ff0c77ac */ /* 0x000e620008000c00 */
[----:B------:R-:W-:Y:S01]  /*00c0*/  IMAD.SHL.U32 R7, R6, 0x4, RZ ;  /* 0x0000000406077824 */ /* 0x000fe200078e00ff */
[----:B------:R-:W-:Y:S01]  /*00d0*/  SHF.R.U32.HI R9, RZ, 0x1e, R6 ;  /* 0x0000001eff097819 */ /* 0x000fe20000011606 */
[----:B0-----:R-:W-:Y:S01]  /*00e0*/  IMAD.WIDE.U32 R2, R5, 0x4, R2 ;  /* 0x0000000405027825 */ /* 0x001fe200078e0002 */
[----:B------:R-:W0:Y:S02]  /*00f0*/  LDCU.64 UR4, c[0x0][0x358] ;  /* 0x00006b00ff0477ac */ /* 0x000e240008000a00 */
[----:B-1----:R-:W-:-:S04]  /*0100*/  IADD3 R4, P0, PT, R7, UR14, RZ ;  /* 0x0000000e07047c10 */ /* 0x002fc8000ff1e0ff */
[----:B------:R-:W-:Y:S01]  /*0110*/  IADD3.X R5, PT, PT, R9, UR15, RZ, P0, !PT ;  /* 0x0000000f09057c10 */ /* 0x000fe200087fe4ff */
[----:B0-----:R-:W2:Y:S05]  /*0120*/  LDG.E R0, desc[UR4][R2.64] ;  /* 0x0000000402007981 */ /* 0x001eaa000c1e1900 */
[----:B------:R-:W2:Y:S01]  /*0130*/  LDG.E R5, desc[UR4][R4.64] ;  /* 0x0000000404057981 */ /* 0x000ea2000c1e1900 */
[----:B------:R-:W-:Y:S01]  /*0140*/  VIADD R8, R6, UR6 ;  /* 0x0000000606087c36 */ /* 0x000fe20008000000 */
[----:B------:R-:W-:-:S04]  /*0150*/  IADD3 R6, P1, PT, R7, UR12, RZ ;  /* 0x0000000c07067c10 */ /* 0x000fc8000ff3e0ff */
[----:B------:R-:W-:Y:S02]  /*0160*/  ISETP.GE.U32.AND P0, PT, R8, UR8, PT ;  /* 0x0000000808007c0c */ /* 0x000fe4000bf06070 */
[----:B------:R-:W-:Y:S02]  /*0170*/  IADD3.X R7, PT, PT, R9, UR13, RZ, P1, !PT ;  /* 0x0000000d09077c10 */ /* 0x000fe40008ffe4ff */
[----:B------:R-:W-:Y:S01]  /*0180*/  ISETP.GE.U32.AND.EX P0, PT, RZ, UR9, PT, P0 ;  /* 0x00000009ff007c0c */ /* 0x000fe2000bf06100 */
[----:B--2---:R-:W-:-:S05]  /*0190*/  IMAD.IADD R9, R0, 0x1, R5 ;  /* 0x0000000100097824 */ /* 0x004fca00078e0205 */
[----:B------:R0:W-:Y:S07]  /*01a0*/  STG.E desc[UR4][R6.64], R9 ;  /* 0x0000000906007986 */ /* 0x0001ee000c101904 */
[----:B------:R-:W-:Y:S05]  /*01b0*/  @P0 EXIT ;  /* 0x000000000000094d */ /* 0x000fea0003800000 */
[----:B------:R-:W-:Y:S01]  /*01c0*/  IMAD.SHL.U32 R4, R8, 0x4, RZ ;  /* 0x0000000408047824 */ /* 0x000fe200078e00ff */
[----:B------:R-:W-:-:S04]  /*01d0*/  SHF.R.U32.HI R8, RZ, 0x1e, R8 ;  /* 0x0000001eff087819 */ /* 0x000fc80000011608 */
[----:B------:R-:W-:-:S04]  /*01e0*/  IADD3 R2, P0, PT, R4, UR14, RZ ;  /* 0x0000000e04027c10 */ /* 0x000fc8000ff1e0ff */
[----:B------:R-:W-:-:S06]  /*01f0*/  IADD3.X R3, PT, PT, R8, UR15, RZ, P0, !PT ;  /* 0x0000000f08037c10 */ /* 0x000fcc00087fe4ff */
[----:B------:R-:W0:Y:S01]  /*0200*/  LDG.E R3, desc[UR4][R2.64] ;  /* 0x0000000402037981 */ /* 0x000e22000c1e1900 */
[----:B------:R-:W-:-:S04]  /*0210*/  IADD3 R4, P0, PT, R4, UR12, RZ ;  /* 0x0000000c04047c10 */ /* 0x000fc8000ff1e0ff */
[----:B------:R-:W-:Y:S01]  /*0220*/  IADD3.X R5, PT, PT, R8, UR13, RZ, P0, !PT ;  /* 0x0000000d08057c10 */ /* 0x000fe200087fe4ff */
[----:B0-----:R-:W-:-:S05]  /*0230*/  IMAD.IADD R7, R0, 0x1, R3 ;  /* 0x0000000100077824 */ /* 0x001fca00078e0203 */
[----:B------:R-:W-:Y:S01]  /*0240*/  STG.E desc[UR4][R4.64], R7 ;  /* 0x0000000704007986 */ /* 0x000fe2000c101904 */
[----:B------:R-:W-:Y:S05]  /*0250*/  EXIT ;  /* 0x000000000000794d */ /* 0x000fea0003800000 */
.L_x_12:
        /* <DEDUP_REMOVED lines=10> */
.L_x_20:


//--------------------- .text._Z7prescanPiS_i     --------------------------
	.section	.text._Z7prescanPiS_i,"ax",@progbits
	.align	128
        .global         _Z7prescanPiS_i
        .type           _Z7prescanPiS_i,@function
        .size           _Z7prescanPiS_i,(.L_x_21 - _Z7prescanPiS_i)
        .other          _Z7prescanPiS_i,@"STO_CUDA_ENTRY STV_DEFAULT"
_Z7prescanPiS_i:
.text._Z7prescanPiS_i:
[----:B------:R-:W-:Y:S01]  /*0000*/  LDC R1, c[0x0][0x37c] ;  /* 0x0000df00ff017b82 */ /* 0x000fe20000000800 */
[----:B------:R-:W0:Y:S07]  /*0010*/  S2R R0, SR_TID.X ;  /* 0x0000000000007919 */ /* 0x000e2e0000002100 */
[----:B------:R-:W1:Y:S01]  /*0020*/  LDC R8, c[0x0][0x390] ;  /* 0x0000e400ff087b82 */ /* 0x000e620000000800 */
[----:B------:R-:W2:Y:S07]  /*0030*/  LDCU.64 UR6, c[0x0][0x358] ;  /* 0x00006b00ff0677ac */ /* 0x000eae0008000a00 */
[----:B------:R-:W0:Y:S08]  /*0040*/  LDC.64 R4, c[0x0][0x388] ;  /* 0x0000e200ff047b82 */ /* 0x000e300000000a00 */
[----:B------:R-:W3:Y:S01]  /*0050*/  S2UR UR5, SR_CgaCtaId ;  /* 0x00000000000579c3 */ /* 0x000ee20000008800 */
[----:B-1----:R-:W-:-:S07]  /*0060*/  LEA.HI R3, R8, R8, RZ, 0x1 ;  /* 0x0000000808037211 */ /* 0x002fce00078f08ff */
[----:B------:R-:W1:Y:S01]  /*0070*/  LDC R11, c[0x0][0x390] ;  /* 0x0000e400ff0b7b82 */ /* 0x000e620000000800 */
[----:B------:R-:W-:Y:S01]  /*0080*/  SHF.R.S32.HI R3, RZ, 0x1, R3 ;  /* 0x00000001ff037819 */ /* 0x000fe20000011403 */
[----:B0-----:R-:W-:-:S04]  /*0090*/  IMAD.WIDE.U32 R4, R0, 0x4, R4 ;  /* 0x0000000400047825 */ /* 0x001fc800078e0004 */
[C---:B------:R-:W-:Y:S02]  /*00a0*/  IMAD.WIDE R6, R3.reuse, 0x4, R4 ;  /* 0x0000000403067825 */ /* 0x040fe400078e0204 */
[----:B--2---:R0:W2:Y:S04]  /*00b0*/  LDG.E R5, desc[UR6][R4.64] ;  /* 0x0000000604057981 */ /* 0x0040a8000c1e1900 */
[----:B------:R4:W5:Y:S01]  /*00c0*/  LDG.E R7, desc[UR6][R6.64] ;  /* 0x0000000606077981 */ /* 0x000962000c1e1900 */
[----:B------:R-:W-:Y:S01]  /*00d0*/  IMAD.IADD R2, R3, 0x1, R0 ;  /* 0x0000000103027824 */ /* 0x000fe200078e0200 */
[----:B------:R-:W-:Y:S01]  /*00e0*/  UMOV UR4, 0x400 ;  /* 0x0000040000047882 */ /* 0x000fe20000000000 */
[----:B------:R-:W-:Y:S01]  /*00f0*/  ISETP.NE.AND P0, PT, R0, RZ, PT ;  /* 0x000000ff0000720c */ /* 0x000fe20003f05270 */
[----:B---3--:R-:W-:Y:S01]  /*0100*/  ULEA UR4, UR5, UR4, 0x18 ;  /* 0x0000000405047291 */ /* 0x008fe2000f8ec0ff */
[----:B------:R-:W-:Y:S01]  /*0110*/  VIADD R9, R2, 0x10 ;  /* 0x0000001002097836 */ /* 0x000fe20000000000 */
[----:B------:R-:W-:-:S02]  /*0120*/  SHF.R.S32.HI R8, RZ, 0x1, R8 ;  /* 0x00000001ff087819 */ /* 0x000fc40000011408 */
[----:B-1----:R-:W-:Y:S02]  /*0130*/  ISETP.GE.AND P1, PT, R11, 0x2, PT ;  /* 0x000000020b00780c */ /* 0x002fe40003f26270 */
[----:B------:R-:W-:Y:S02]  /*0140*/  SHF.R.S32.HI R9, RZ, R9, R2 ;  /* 0x00000009ff097219 */ /* 0x000fe40000011402 */
[----:B0-----:R-:W-:Y:S02]  /*0150*/  LEA R4, R0, UR4, 0x2 ;  /* 0x0000000400047c11 */ /* 0x001fe4000f8e10ff */
[----:B------:R-:W-:Y:S02]  /*0160*/  LEA.HI.SX32 R2, R9, R2, 0x18 ;  /* 0x0000000209027211 */ /* 0x000fe400078fc2ff */
[----:B------:R-:W-:Y:S01]  /*0170*/  ISETP.GE.AND P2, PT, R8, 0x1, PT ;  /* 0x000000010800780c */ /* 0x000fe20003f46270 */
[C---:B----4-:R-:W-:Y:S01]  /*0180*/  @!P0 VIADD R6, R11.reuse, 0xffffffff ;  /* 0xffffffff0b068836 */ /* 0x050fe20000000000 */
[----:B------:R-:W-:Y:S01]  /*0190*/  LEA R2, R2, UR4, 0x2 ;  /* 0x0000000402027c11 */ /* 0x000fe2000f8e10ff */
[----:B------:R-:W-:-:S05]  /*01a0*/  @!P0 VIADD R9, R11, 0xf ;  /* 0x0000000f0b098836 */ /* 0x000fca0000000000 */
[----:B------:R-:W-:-:S04]  /*01b0*/  @!P0 SHF.R.S32.HI R6, RZ, R9, R6 ;  /* 0x00000009ff068219 */ /* 0x000fc80000011406 */
[----:B------:R-:W-:Y:S01]  /*01c0*/  @!P0 LEA.HI.SX32 R11, R6, R11, 0x18 ;  /* 0x0000000b060b8211 */ /* 0x000fe200078fc2ff */
[----:B------:R-:W-:Y:S01]  /*01d0*/  IMAD.MOV.U32 R6, RZ, RZ, 0x1 ;  /* 0x00000001ff067424 */ /* 0x000fe200078e00ff */
[----:B--2---:R0:W-:Y:S04]  /*01e0*/  STS [R4], R5 ;  /* 0x0000000504007388 */ /* 0x0041e80000000800 */
[----:B-----5:R0:W-:Y:S01]  /*01f0*/  STS [R2], R7 ;  /* 0x0000000702007388 */ /* 0x0201e20000000800 */
[----:B------:R-:W-:Y:S05]  /*0200*/  @!P2 BRA `(.L_x_13) ;  /* 0x00000000003ca947 */ /* 0x000fea0003800000 */
[----:B0-----:R-:W-:Y:S01]  /*0210*/  LEA R5, R0, 0x1, 0x1 ;  /* 0x0000000100057811 */ /* 0x001fe200078e08ff */
[----:B------:R-:W-:-:S07]  /*0220*/  IMAD.MOV.U32 R6, RZ, RZ, 0x1 ;  /* 0x00000001ff067424 */ /* 0x000fce00078e00ff */
.L_x_14:
[----:B------:R-:W-:Y:S01]  /*0230*/  BAR.SYNC.DEFER_BLOCKING 0x0 ;  /* 0x0000000000007b1d */ /* 0x000fe20000010000 */
[----:B------:R-:W-:-:S13]  /*0240*/  ISETP.GE.AND P2, PT, R0, R8, PT ;  /* 0x000000080000720c */ /* 0x000fda0003f46270 */
[----:B------:R-:W-:-:S05]  /*0250*/  @!P2 IMAD R7, R5, R6, RZ ;  /* 0x000000060507a224 */ /* 0x000fca00078e02ff */
[----:B------:R-:W-:-:S05]  /*0260*/  @!P2 LEA R7, R7, UR4, 0x2 ;  /* 0x000000040707ac11 */ /* 0x000fca000f8e10ff */
[C---:B------:R-:W-:Y:S02]  /*0270*/  @!P2 IMAD R9, R6.reuse, 0x4, R7 ;  /* 0x000000040609a824 */ /* 0x040fe400078e0207 */
[----:B------:R-:W-:Y:S01]  /*0280*/  @!P2 LDS R7, [R7+-0x4] ;  /* 0xfffffc000707a984 */ /* 0x000fe20000000800 */
[----:B------:R-:W-:-:S03]  /*0290*/  IMAD.SHL.U32 R6, R6, 0x2, RZ ;  /* 0x0000000206067824 */ /* 0x000fc600078e00ff */
[----:B------:R-:W0:Y:S02]  /*02a0*/  @!P2 LDS R10, [R9+-0x4] ;  /* 0xfffffc00090aa984 */ /* 0x000e240000000800 */
[----:B0-----:R-:W-:-:S05]  /*02b0*/  @!P2 IMAD.IADD R10, R7, 0x1, R10 ;  /* 0x00000001070aa824 */ /* 0x001fca00078e020a */
[----:B------:R1:W-:Y:S01]  /*02c0*/  @!P2 STS [R9+-0x4], R10 ;  /* 0xfffffc0a0900a388 */ /* 0x0003e20000000800 */
[----:B------:R-:W-:Y:S02]  /*02d0*/  ISETP.GT.U32.AND P2, PT, R8, 0x1, PT ;  /* 0x000000010800780c */ /* 0x000fe40003f44070 */
[----:B------:R-:W-:-:S11]  /*02e0*/  SHF.R.U32.HI R8, RZ, 0x1, R8 ;  /* 0x00000001ff087819 */ /* 0x000fd60000011608 */
[----:B-1----:R-:W-:Y:S05]  /*02f0*/  @P2 BRA `(.L_x_14) ;  /* 0xfffffffc00cc2947 */ /* 0x002fea000383ffff */
.L_x_13:
[----:B------:R-:W-:-:S05]  /*0300*/  @!P0 LEA R11, R11, UR4, 0x2 ;  /* 0x000000040b0b8c11 */ /* 0x000fca000f8e10ff */
[----:B------:R1:W-:Y:S01]  /*0310*/  @!P0 STS [R11+-0x4], RZ ;  /* 0xfffffcff0b008388 */ /* 0x0003e20000000800 */
[----:B------:R-:W-:Y:S05]  /*0320*/  @!P1 BRA `(.L_x_15) ;  /* 0x0000000000449947 */ /* 0x000fea0003800000 */
[----:B------:R-:W-:Y:S01]  /*0330*/  LEA R9, R0, 0x1, 0x1 ;  /* 0x0000000100097811 */ /* 0x000fe200078e08ff */
[----:B------:R-:W2:Y:S01]  /*0340*/  LDCU UR8, c[0x0][0x390] ;  /* 0x00007200ff0877ac */ /* 0x000ea20008000800 */
[----:B------:R-:W-:-:S05]  /*0350*/  UMOV UR5, 0x1 ;  /* 0x0000000100057882 */ /* 0x000fca0000000000 */
.L_x_16:
[----:B------:R-:W-:Y:S01]  /*0360*/  BAR.SYNC.DEFER_BLOCKING 0x0 ;  /* 0x0000000000007b1d */ /* 0x000fe20000010000 */
[----:B------:R-:W-:Y:S01]  /*0370*/  ISETP.GE.U32.AND P0, PT, R0, UR5, PT ;  /* 0x0000000500007c0c */ /* 0x000fe2000bf06070 */
[----:B------:R-:W-:Y:S01]  /*0380*/  USHF.L.U32 UR5, UR5, 0x1, URZ ;  /* 0x0000000105057899 */ /* 0x000fe200080006ff */
[----:B------:R-:W-:-:S03]  /*0390*/  SHF.R.U32.HI R6, RZ, 0x1, R6 ;  /* 0x00000001ff067819 */ /* 0x000fc60000011606 */
[----:B--2---:R-:W-:-:S08]  /*03a0*/  UISETP.GE.AND UP0, UPT, UR5, UR8, UPT ;  /* 0x000000080500728c */ /* 0x004fd0000bf06270 */
[----:B0--3--:R-:W-:-:S05]  /*03b0*/  @!P0 IMAD R5, R6, R9, RZ ;  /* 0x0000000906058224 */ /* 0x009fca00078e02ff */
[----:B------:R-:W-:-:S05]  /*03c0*/  @!P0 LEA R5, R5, UR4, 0x2 ;  /* 0x0000000405058c11 */ /* 0x000fca000f8e10ff */
[----:B------:R-:W-:Y:S01]  /*03d0*/  @!P0 IMAD R8, R6, 0x4, R5 ;  /* 0x0000000406088824 */ /* 0x000fe200078e0205 */
[----:B------:R-:W-:Y:S04]  /*03e0*/  @!P0 LDS R7, [R5+-0x4] ;  /* 0xfffffc0005078984 */ /* 0x000fe80000000800 */
[----:B------:R-:W0:Y:S02]  /*03f0*/  @!P0 LDS R10, [R8+-0x4] ;  /* 0xfffffc00080a8984 */ /* 0x000e240000000800 */
[----:B0-----:R-:W-:Y:S02]  /*0400*/  @!P0 IMAD.IADD R7, R7, 0x1, R10 ;  /* 0x0000000107078824 */ /* 0x001fe400078e020a */
[----:B------:R3:W-:Y:S04]  /*0410*/  @!P0 STS [R5+-0x4], R10 ;  /* 0xfffffc0a05008388 */ /* 0x0007e80000000800 */
[----:B------:R3:W-:Y:S01]  /*0420*/  @!P0 STS [R8+-0x4], R7 ;  /* 0xfffffc0708008388 */ /* 0x0007e20000000800 */
[----:B------:R-:W-:Y:S05]  /*0430*/  BRA.U !UP0, `(.L_x_16) ;  /* 0xfffffffd08c87547 */ /* 0x000fea000b83ffff */
.L_x_15:
[----:B------:R-:W-:Y:S08]  /*0440*/  BAR.SYNC.DEFER_BLOCKING 0x0 ;  /* 0x0000000000007b1d */ /* 0x000ff00000010000 */
[----:B0--3--:R-:W0:Y:S01]  /*0450*/  LDC.64 R6, c[0x0][0x380] ;  /* 0x0000e000ff067b82 */ /* 0x009e220000000a00 */
[----:B------:R-:W2:Y:S04]  /*0460*/  LDS R5, [R4] ;  /* 0x0000000004057984 */ /* 0x000ea80000000800 */
[----:B-1----:R-:W1:Y:S01]  /*0470*/  LDS R11, [R2] ;  /* 0x00000000020b7984 */ /* 0x002e620000000800 */
[----:B0-----:R-:W-:-:S04]  /*0480*/  IMAD.WIDE.U32 R6, R0, 0x4, R6 ;  /* 0x0000000400067825 */ /* 0x001fc800078e0006 */
[----:B------:R-:W-:Y:S01]  /*0490*/  IMAD.WIDE R8, R3, 0x4, R6 ;  /* 0x0000000403087825 */ /* 0x000fe200078e0206 */
[----:B--2---:R-:W-:Y:S04]  /*04a0*/  STG.E desc[UR6][R6.64], R5 ;  /* 0x0000000506007986 */ /* 0x004fe8000c101906 */
[----:B-1----:R-:W-:Y:S01]  /*04b0*/  STG.E desc[UR6][R8.64], R11 ;  /* 0x0000000b08007986 */ /* 0x002fe2000c101906 */
[----:B------:R-:W-:Y:S05]  /*04c0*/  EXIT ;  /* 0x000000000000794d */ /* 0x000fea0003800000 */
.L_x_17:
        /* <DEDUP_REMOVED lines=11> */
.L_x_21:


//--------------------- .nv.shared._Z14global_shufflePiS_S_S_jjj --------------------------
	.section	.nv.shared._Z14global_shufflePiS_S_S_jjj,"aw",@nobits
	.sectionflags	@""
	.align	16
	.zero		1024


//--------------------- .nv.shared.reserved.0     --------------------------
	.section	.nv.shared.reserved.0,"aw",@nobits
	.weak		__nv_reservedSMEM_offset_0_alias
	.size		__nv_reservedSMEM_offset_0_alias, 0, 64
	.other		__nv_reservedSMEM_offset_0_alias,@"STO_CUDA_RESERVED_SHARED STV_DEFAULT"
__nv_reservedSMEM_offset_0_alias:
	.zero		0
	.zero		64


//--------------------- .nv.shared._Z16radix_sort_localPiS_S_jS_jj --------------------------
	.section	.nv.shared._Z16radix_sort_localPiS_S_jS_jj,"aw",@nobits
	.sectionflags	@""
	.align	16
	.zero		1024


//--------------------- .nv.shared._Z14add_block_sumsPiS_S_m --------------------------
	.section	.nv.shared._Z14add_block_sumsPiS_S_m,"aw",@nobits
	.sectionflags	@""
	.align	16
	.zero		1024


//--------------------- .nv.shared._Z7prescanPiS_i --------------------------
	.section	.nv.shared._Z7prescanPiS_i,"aw",@nobits
	.sectionflags	@""
	.align	16
	.zero		1024


//--------------------- .nv.constant0._Z14global_shufflePiS_S_S_jjj --------------------------
	.section	.nv.constant0._Z14global_shufflePiS_S_S_jjj,"a",@progbits
	.sectionflags	@""
	.align	4
.nv.constant0._Z14global_shufflePiS_S_S_jjj:
	.zero		940


//--------------------- .nv.constant0._Z16radix_sort_localPiS_S_jS_jj --------------------------
	.section	.nv.constant0._Z16radix_sort_localPiS_S_jS_jj,"a",@progbits
	.sectionflags	@""
	.align	4
.nv.constant0._Z16radix_sort_localPiS_S_jS_jj:
	.zero		944


//--------------------- .nv.constant0._Z14add_block_sumsPiS_S_m --------------------------
	.section	.nv.constant0._Z14add_block_sumsPiS_S_m,"a",@progbits
	.sectionflags	@""
	.align	4
.nv.constant0._Z14add_block_sumsPiS_S_m:
	.zero		928


//--------------------- .nv.constant0._Z7prescanPiS_i --------------------------
	.section	.nv.constant0._Z7prescanPiS_i,"a",@progbits
	.sectionflags	@""
	.align	4
.nv.constant0._Z7prescanPiS_i:
	.zero		916


//--------------------- SYMBOLS --------------------------

	.type		.nv.reservedSmem.offset0,@object
	.size		.nv.reservedSmem.offset0,0x4
	.type		.nv.reservedSmem.cap,@object
	.size		.nv.reservedSmem.cap,0x4
